	.target	sm_90a

	.elftype	@"ET_EXEC"


//--------------------- .note.nv.tkinfo           --------------------------
	.section	.note.nv.tkinfo,"",@"SHT_NOTE"
	.sectionflags	@"SHF_NOTE_NV_TKINFO"
	.tkinfo
        /*0018*/ 	.word	0x00000002
        /*0030*/ 	.string	""
        /*0030*/ 	.string	"ptxas"
        /*0030*/ 	.string	"Cuda compilation tools, release 13.0, V13.0.88"
        /*0030*/ 	.string	"Build cuda_13.0.r13.0/compiler.36424714_0"
        /*0030*/ 	.string	"-arch sm_90a -m 64 "



//--------------------- .note.nv.cuinfo           --------------------------
	.section	.note.nv.cuinfo,"",@"SHT_NOTE"
	.sectionflags	@"SHF_NOTE_NV_CUINFO"
        /*0018*/ 	.short	0x0002
        /*001a*/ 	.short	0x005a
        /*001c*/ 	.short	0x0082
	.zero		2


//--------------------- .nv.info                  --------------------------
	.section	.nv.info,"",@"SHT_CUDA_INFO"
	.align	4


	//----- nvinfo : EIATTR_REGCOUNT
	.align		4
        /*0000*/ 	.byte	0x04, 0x2f
        /*0002*/ 	.short	(.L_12 - .L_11)
	.align		4
.L_11:
        /*0004*/ 	.word	index@(_ZN7cutlass13device_kernelINS_4conv6kernel13ConvUniversalINS1_16ConvProblemShapeILNS1_8OperatorE2ELi3EEENS1_10collective14CollectiveConvINS1_46MainloopSm90TmaGmmaWarpSpecializedImplicitGemmILS5_2ELi18ELi3EN4cute5tupleIJNSA_1CILi2EEENSC_ILi1EEESE_EEENS1_36KernelImplicitTmaWarpSpecializedSm90ELi1EEENSB_IJNSC_ILi64EEENSB_IJNSC_ILi128EEEEEENSB_IJNSC_ILi32EEEEEEEEENS_6half_tESO_NSA_8TiledMMAINSA_8MMA_AtomIJNSA_4SM904GMMA26MMA_64x128x16_F32F16F16_SSILNSS_5MajorE1ELSU_1ELNSS_7ScaleInE1ELSV_1EEEEEENSA_6LayoutINSB_IJSE_SE_SE_EEENSB_IJNSC_ILi0EEES10_S10_EEEEENSB_IJNSA_10UnderscoreES13_S13_EEEEENS7_6detail26Sm90ImplicitGemmTileTraitsINSA_13SM90_TMA_LOADENSA_14ComposedLayoutINSA_7SwizzleILi3ELi4ELi3EEENSA_18smem_ptr_flag_bitsILi16EEENSY_INSB_IJNSB_IJSI_SE_EEENSB_IJNSC_ILi8EEENSC_ILi4EEEEEENSB_IJSE_NSC_ILi18EEEEEEEEENSB_IJNSB_IJSE_S10_EEENSB_IJSI_NSC_ILi512EEEEEENSB_IJS10_NSC_ILi2048EEEEEEEEEEEEEvEENS17_INSA_30SM90_TMA_LOAD_IM2COL_MULTICASTENS19_IS1B_S1D_NSY_INSB_IJNSB_IJSI_SD_EEES1H_S1J_EEENSB_IJNSB_IJSE_S1O_EEES1N_NSB_IJS10_NSC_ILi4096EEEEEEEEEEEEEvEEEENS_8epilogue10collective6detail29Sm90TmaWarpSpecializedAdapterINS26_15DefaultEpilogueISO_NSB_IJlNSB_IJSE_lllEEES10_EEES2B_NS25_6thread17LinearCombinationISO_Li1EffLNS2C_9ScaleType4KindE0ELNS_15FloatRoundStyleE2ESO_EENS_4gemm15EpilogueDefaultEEEEEvvEEEEvNT_6ParamsE)
        /*0008*/ 	.word	0x00000066


	//----- nvinfo : EIATTR_FRAME_SIZE
	.align		4
.L_12:
        /*000c*/ 	.byte	0x04, 0x11
        /*000e*/ 	.short	(.L_14 - .L_13)
	.align		4
.L_13:
        /*0010*/ 	.word	index@(_ZN7cutlass13device_kernelINS_4conv6kernel13ConvUniversalINS1_16ConvProblemShapeILNS1_8OperatorE2ELi3EEENS1_10collective14CollectiveConvINS1_46MainloopSm90TmaGmmaWarpSpecializedImplicitGemmILS5_2ELi18ELi3EN4cute5tupleIJNSA_1CILi2EEENSC_ILi1EEESE_EEENS1_36KernelImplicitTmaWarpSpecializedSm90ELi1EEENSB_IJNSC_ILi64EEENSB_IJNSC_ILi128EEEEEENSB_IJNSC_ILi32EEEEEEEEENS_6half_tESO_NSA_8TiledMMAINSA_8MMA_AtomIJNSA_4SM904GMMA26MMA_64x128x16_F32F16F16_SSILNSS_5MajorE1ELSU_1ELNSS_7ScaleInE1ELSV_1EEEEEENSA_6LayoutINSB_IJSE_SE_SE_EEENSB_IJNSC_ILi0EEES10_S10_EEEEENSB_IJNSA_10UnderscoreES13_S13_EEEEENS7_6detail26Sm90ImplicitGemmTileTraitsINSA_13SM90_TMA_LOADENSA_14ComposedLayoutINSA_7SwizzleILi3ELi4ELi3EEENSA_18smem_ptr_flag_bitsILi16EEENSY_INSB_IJNSB_IJSI_SE_EEENSB_IJNSC_ILi8EEENSC_ILi4EEEEEENSB_IJSE_NSC_ILi18EEEEEEEEENSB_IJNSB_IJSE_S10_EEENSB_IJSI_NSC_ILi512EEEEEENSB_IJS10_NSC_ILi2048EEEEEEEEEEEEEvEENS17_INSA_30SM90_TMA_LOAD_IM2COL_MULTICASTENS19_IS1B_S1D_NSY_INSB_IJNSB_IJSI_SD_EEES1H_S1J_EEENSB_IJNSB_IJSE_S1O_EEES1N_NSB_IJS10_NSC_ILi4096EEEEEEEEEEEEEvEEEENS_8epilogue10collective6detail29Sm90TmaWarpSpecializedAdapterINS26_15DefaultEpilogueISO_NSB_IJlNSB_IJSE_lllEEES10_EEES2B_NS25_6thread17LinearCombinationISO_Li1EffLNS2C_9ScaleType4KindE0ELNS_15FloatRoundStyleE2ESO_EENS_4gemm15EpilogueDefaultEEEEEvvEEEEvNT_6ParamsE)
        /*0014*/ 	.word	0x00000000


	//----- nvinfo : EIATTR_MIN_STACK_SIZE
	.align		4
.L_14:
        /*0018*/ 	.byte	0x04, 0x12
        /*001a*/ 	.short	(.L_16 - .L_15)
	.align		4
.L_15:
        /*001c*/ 	.word	index@(_ZN7cutlass13device_kernelINS_4conv6kernel13ConvUniversalINS1_16ConvProblemShapeILNS1_8OperatorE2ELi3EEENS1_10collective14CollectiveConvINS1_46MainloopSm90TmaGmmaWarpSpecializedImplicitGemmILS5_2ELi18ELi3EN4cute5tupleIJNSA_1CILi2EEENSC_ILi1EEESE_EEENS1_36KernelImplicitTmaWarpSpecializedSm90ELi1EEENSB_IJNSC_ILi64EEENSB_IJNSC_ILi128EEEEEENSB_IJNSC_ILi32EEEEEEEEENS_6half_tESO_NSA_8TiledMMAINSA_8MMA_AtomIJNSA_4SM904GMMA26MMA_64x128x16_F32F16F16_SSILNSS_5MajorE1ELSU_1ELNSS_7ScaleInE1ELSV_1EEEEEENSA_6LayoutINSB_IJSE_SE_SE_EEENSB_IJNSC_ILi0EEES10_S10_EEEEENSB_IJNSA_10UnderscoreES13_S13_EEEEENS7_6detail26Sm90ImplicitGemmTileTraitsINSA_13SM90_TMA_LOADENSA_14ComposedLayoutINSA_7SwizzleILi3ELi4ELi3EEENSA_18smem_ptr_flag_bitsILi16EEENSY_INSB_IJNSB_IJSI_SE_EEENSB_IJNSC_ILi8EEENSC_ILi4EEEEEENSB_IJSE_NSC_ILi18EEEEEEEEENSB_IJNSB_IJSE_S10_EEENSB_IJSI_NSC_ILi512EEEEEENSB_IJS10_NSC_ILi2048EEEEEEEEEEEEEvEENS17_INSA_30SM90_TMA_LOAD_IM2COL_MULTICASTENS19_IS1B_S1D_NSY_INSB_IJNSB_IJSI_SD_EEES1H_S1J_EEENSB_IJNSB_IJSE_S1O_EEES1N_NSB_IJS10_NSC_ILi4096EEEEEEEEEEEEEvEEEENS_8epilogue10collective6detail29Sm90TmaWarpSpecializedAdapterINS26_15DefaultEpilogueISO_NSB_IJlNSB_IJSE_lllEEES10_EEES2B_NS25_6thread17LinearCombinationISO_Li1EffLNS2C_9ScaleType4KindE0ELNS_15FloatRoundStyleE2ESO_EENS_4gemm15EpilogueDefaultEEEEEvvEEEEvNT_6ParamsE)
        /*0020*/ 	.word	0x00000000
.L_16:


//--------------------- .nv.compat                --------------------------
	.section	.nv.compat,"",@"SHT_CUDA_COMPAT_INFO"
	.align	4
        /*0000*/ 	.byte	0x02, 0x09, 0x01, 0x00, 0x02, 0x02, 0x04, 0x00, 0x02, 0x05, 0x05, 0x00, 0x03, 0x07, 0x01, 0x01
        /*0010*/ 	.byte	0x02, 0x03, 0x01, 0x00, 0x02, 0x06, 0x01, 0x00, 0x04, 0x0b, 0x08, 0x00, 0x00, 0x00, 0x00, 0x00
        /*0020*/ 	.byte	0x00, 0x00, 0x00, 0x00


//--------------------- .nv.info._ZN7cutlass13device_kernelINS_4conv6kernel13ConvUniversalINS1_16ConvProblemShapeILNS1_8OperatorE2ELi3EEENS1_10collective14CollectiveConvINS1_46MainloopSm90TmaGmmaWarpSpecializedImplicitGemmILS5_2ELi18ELi3EN4cute5tupleIJNSA_1CILi2EEENSC_ILi1EEESE_EEENS1_36KernelImplicitTmaWarpSpecializedSm90ELi1EEENSB_IJNSC_ILi64EEENSB_IJNSC_ILi128EEEEEENSB_IJNSC_ILi32EEEEEEEEENS_6half_tESO_NSA_8TiledMMAINSA_8MMA_AtomIJNSA_4SM904GMMA26MMA_64x128x16_F32F16F16_SSILNSS_5MajorE1ELSU_1ELNSS_7ScaleInE1ELSV_1EEEEEENSA_6LayoutINSB_IJSE_SE_SE_EEENSB_IJNSC_ILi0EEES10_S10_EEEEENSB_IJNSA_10UnderscoreES13_S13_EEEEENS7_6detail26Sm90ImplicitGemmTileTraitsINSA_13SM90_TMA_LOADENSA_14ComposedLayoutINSA_7SwizzleILi3ELi4ELi3EEENSA_18smem_ptr_flag_bitsILi16EEENSY_INSB_IJNSB_IJSI_SE_EEENSB_IJNSC_ILi8EEENSC_ILi4EEEEEENSB_IJSE_NSC_ILi18EEEEEEEEENSB_IJNSB_IJSE_S10_EEENSB_IJSI_NSC_ILi512EEEEEENSB_IJS10_NSC_ILi2048EEEEEEEEEEEEEvEENS17_INSA_30SM90_TMA_LOAD_IM2COL_MULTICASTENS19_IS1B_S1D_NSY_INSB_IJNSB_IJSI_SD_EEES1H_S1J_EEENSB_IJNSB_IJSE_S1O_EEES1N_NSB_IJS10_NSC_ILi4096EEEEEEEEEEEEEvEEEENS_8epilogue10collective6detail29Sm90TmaWarpSpecializedAdapterINS26_15DefaultEpilogueISO_NSB_IJlNSB_IJSE_lllEEES10_EEES2B_NS25_6thread17LinearCombinationISO_Li1EffLNS2C_9ScaleType4KindE0ELNS_15FloatRoundStyleE2ESO_EENS_4gemm15EpilogueDefaultEEEEEvvEEEEvNT_6ParamsE --------------------------
	.section	.nv.info._ZN7cutlass13device_kernelINS_4conv6kernel13ConvUniversalINS1_16ConvProblemShapeILNS1_8OperatorE2ELi3EEENS1_10collective14CollectiveConvINS1_46MainloopSm90TmaGmmaWarpSpecializedImplicitGemmILS5_2ELi18ELi3EN4cute5tupleIJNSA_1CILi2EEENSC_ILi1EEESE_EEENS1_36KernelImplicitTmaWarpSpecializedSm90ELi1EEENSB_IJNSC_ILi64EEENSB_IJNSC_ILi128EEEEEENSB_IJNSC_ILi32EEEEEEEEENS_6half_tESO_NSA_8TiledMMAINSA_8MMA_AtomIJNSA_4SM904GMMA26MMA_64x128x16_F32F16F16_SSILNSS_5MajorE1ELSU_1ELNSS_7ScaleInE1ELSV_1EEEEEENSA_6LayoutINSB_IJSE_SE_SE_EEENSB_IJNSC_ILi0EEES10_S10_EEEEENSB_IJNSA_10UnderscoreES13_S13_EEEEENS7_6detail26Sm90ImplicitGemmTileTraitsINSA_13SM90_TMA_LOADENSA_14ComposedLayoutINSA_7SwizzleILi3ELi4ELi3EEENSA_18smem_ptr_flag_bitsILi16EEENSY_INSB_IJNSB_IJSI_SE_EEENSB_IJNSC_ILi8EEENSC_ILi4EEEEEENSB_IJSE_NSC_ILi18EEEEEEEEENSB_IJNSB_IJSE_S10_EEENSB_IJSI_NSC_ILi512EEEEEENSB_IJS10_NSC_ILi2048EEEEEEEEEEEEEvEENS17_INSA_30SM90_TMA_LOAD_IM2COL_MULTICASTENS19_IS1B_S1D_NSY_INSB_IJNSB_IJSI_SD_EEES1H_S1J_EEENSB_IJNSB_IJSE_S1O_EEES1N_NSB_IJS10_NSC_ILi4096EEEEEEEEEEEEEvEEEENS_8epilogue10collective6detail29Sm90TmaWarpSpecializedAdapterINS26_15DefaultEpilogueISO_NSB_IJlNSB_IJSE_lllEEES10_EEES2B_NS25_6thread17LinearCombinationISO_Li1EffLNS2C_9ScaleType4KindE0ELNS_15FloatRoundStyleE2ESO_EENS_4gemm15EpilogueDefaultEEEEEvvEEEEvNT_6ParamsE,"",@"SHT_CUDA_INFO"
	.sectionflags	@""
	.align	4


	//----- nvinfo : EIATTR_CUDA_API_VERSION
	.align		4
        /*0000*/ 	.byte	0x04, 0x37
        /*0002*/ 	.short	(.L_18 - .L_17)
.L_17:
        /*0004*/ 	.word	0x00000082


	//----- nvinfo : EIATTR_KPARAM_INFO
	.align		4
.L_18:
        /*0008*/ 	.byte	0x04, 0x17
        /*000a*/ 	.short	(.L_20 - .L_19)
.L_19:
        /*000c*/ 	.word	0x00000000
        /*0010*/ 	.short	0x0000
        /*0012*/ 	.short	0x0070
        /*0014*/ 	.byte	0x00, 0xf0, 0x01, 0x10


	//----- nvinfo : EIATTR_SPARSE_MMA_MASK
	.align		4
.L_20:
        /*0018*/ 	.byte	0x03, 0x50
        /*001a*/ 	.short	0x0000


	//----- nvinfo : EIATTR_MAXREG_COUNT
	.align		4
        /*001c*/ 	.byte	0x03, 0x1b
        /*001e*/ 	.short	0x00ff


	//----- nvinfo : EIATTR_NUM_BARRIERS
	.align		4
        /*0020*/ 	.byte	0x02, 0x4c
        /*0022*/ 	.byte	0x01
	.zero		1


	//----- nvinfo : EIATTR_MERCURY_ISA_VERSION
	.align		4
        /*0024*/ 	.byte	0x03, 0x5f
        /*0026*/ 	.short	0x0101


	//----- nvinfo : EIATTR_COOP_GROUP_MASK_REGIDS
	.align		4
        /*0028*/ 	.byte	0x04, 0x29
        /*002a*/ 	.short	(.L_22 - .L_21)


	//   ....[0]....
.L_21:
        /*002c*/ 	.word	0xffffffff


	//   ....[1]....
        /*0030*/ 	.word	0xffffffff


	//   ....[2]....
        /*0034*/ 	.word	0xffffffff


	//   ....[3]....
        /*0038*/ 	.word	0xffffffff


	//----- nvinfo : EIATTR_COOP_GROUP_INSTR_OFFSETS
	.align		4
.L_22:
        /*003c*/ 	.byte	0x04, 0x28
        /*003e*/ 	.short	(.L_24 - .L_23)


	//   ....[0]....
.L_23:
        /*0040*/ 	.word	0x00000070


	//   ....[1]....
        /*0044*/ 	.word	0x00000080


	//   ....[2]....
        /*0048*/ 	.word	0x00000140


	//   ....[3]....
        /*004c*/ 	.word	0x00000890


	//----- nvinfo : EIATTR_MBARRIER_INSTR_OFFSETS
	.align		4
.L_24:
        /*0050*/ 	.byte	0x04, 0x39
        /*0052*/ 	.short	(.L_26 - .L_25)


	//   ....[0]....
.L_25:
        /*0054*/ 	.word	0x00000310
        /*0058*/ 	.word	0x000000ff
        /*005c*/ 	.word	0x00036000
        /*0060*/ 	.short	0x0100
        /*0062*/ 	.byte	0x08
	.zero		1


	//   ....[1]....
        /*0064*/ 	.word	0x00000320
        /*0068*/ 	.word	0x000000ff
        /*006c*/ 	.word	0x00036090
        /*0070*/ 	.short	0x0100
        /*0072*/ 	.byte	0x08
	.zero		1


	//   ....[2]....
        /*0074*/ 	.word	0x00000330
        /*0078*/ 	.word	0x000000ff
        /*007c*/ 	.word	0x00036008
        /*0080*/ 	.short	0x0100
        /*0082*/ 	.byte	0x08
	.zero		1


	//   ....[3]....
        /*0084*/ 	.word	0x00000340
        /*0088*/ 	.word	0x000000ff
        /*008c*/ 	.word	0x00036098
        /*0090*/ 	.short	0x0100
        /*0092*/ 	.byte	0x08
	.zero		1


	//   ....[4]....
        /*0094*/ 	.word	0x00000350
        /*0098*/ 	.word	0x000000ff
        /*009c*/ 	.word	0x00036010
        /*00a0*/ 	.short	0x0100
        /*00a2*/ 	.byte	0x08
	.zero		1


	//   ....[5]....
        /*00a4*/ 	.word	0x00000360
        /*00a8*/ 	.word	0x000000ff
        /*00ac*/ 	.word	0x000360a0
        /*00b0*/ 	.short	0x0100
        /*00b2*/ 	.byte	0x08
	.zero		1


	//   ....[6]....
        /*00b4*/ 	.word	0x00000370
        /*00b8*/ 	.word	0x000000ff
        /*00bc*/ 	.word	0x00036018
        /*00c0*/ 	.short	0x0100
        /*00c2*/ 	.byte	0x08
	.zero		1


	//   ....[7]....
        /*00c4*/ 	.word	0x00000380
        /*00c8*/ 	.word	0x000000ff
        /*00cc*/ 	.word	0x000360a8
        /*00d0*/ 	.short	0x0100
        /*00d2*/ 	.byte	0x08
	.zero		1


	//   ....[8]....
        /*00d4*/ 	.word	0x00000390
        /*00d8*/ 	.word	0x000000ff
        /*00dc*/ 	.word	0x00036020
        /*00e0*/ 	.short	0x0100
        /*00e2*/ 	.byte	0x08
	.zero		1


	//   ....[9]....
        /*00e4*/ 	.word	0x000003a0
        /*00e8*/ 	.word	0x000000ff
        /*00ec*/ 	.word	0x000360b0
        /*00f0*/ 	.short	0x0100
        /*00f2*/ 	.byte	0x08
	.zero		1


	//   ....[10]....
        /*00f4*/ 	.word	0x000003b0
        /*00f8*/ 	.word	0x000000ff
        /*00fc*/ 	.word	0x00036028
        /*0100*/ 	.short	0x0100
        /*0102*/ 	.byte	0x08
	.zero		1


	//   ....[11]....
        /*0104*/ 	.word	0x000003c0
        /*0108*/ 	.word	0x000000ff
        /*010c*/ 	.word	0x000360b8
        /*0110*/ 	.short	0x0100
        /*0112*/ 	.byte	0x08
	.zero		1


	//   ....[12]....
        /*0114*/ 	.word	0x000003d0
        /*0118*/ 	.word	0x000000ff
        /*011c*/ 	.word	0x00036030
        /*0120*/ 	.short	0x0100
        /*0122*/ 	.byte	0x08
	.zero		1


	//   ....[13]....
        /*0124*/ 	.word	0x000003e0
        /*0128*/ 	.word	0x000000ff
        /*012c*/ 	.word	0x000360c0
        /*0130*/ 	.short	0x0100
        /*0132*/ 	.byte	0x08
	.zero		1


	//   ....[14]....
        /*0134*/ 	.word	0x000003f0
        /*0138*/ 	.word	0x000000ff
        /*013c*/ 	.word	0x00036038
        /*0140*/ 	.short	0x0100
        /*0142*/ 	.byte	0x08
	.zero		1


	//   ....[15]....
        /*0144*/ 	.word	0x00000400
        /*0148*/ 	.word	0x000000ff
        /*014c*/ 	.word	0x000360c8
        /*0150*/ 	.short	0x0100
        /*0152*/ 	.byte	0x08
	.zero		1


	//   ....[16]....
        /*0154*/ 	.word	0x00000410
        /*0158*/ 	.word	0x000000ff
        /*015c*/ 	.word	0x00036040
        /*0160*/ 	.short	0x0100
        /*0162*/ 	.byte	0x08
	.zero		1


	//   ....[17]....
        /*0164*/ 	.word	0x00000420
        /*0168*/ 	.word	0x000000ff
        /*016c*/ 	.word	0x000360d0
        /*0170*/ 	.short	0x0100
        /*0172*/ 	.byte	0x08
	.zero		1


	//   ....[18]....
        /*0174*/ 	.word	0x00000430
        /*0178*/ 	.word	0x000000ff
        /*017c*/ 	.word	0x00036048
        /*0180*/ 	.short	0x0100
        /*0182*/ 	.byte	0x08
	.zero		1


	//   ....[19]....
        /*0184*/ 	.word	0x00000440
        /*0188*/ 	.word	0x000000ff
        /*018c*/ 	.word	0x000360d8
        /*0190*/ 	.short	0x0100
        /*0192*/ 	.byte	0x08
	.zero		1


	//   ....[20]....
        /*0194*/ 	.word	0x00000450
        /*0198*/ 	.word	0x000000ff
        /*019c*/ 	.word	0x00036050
        /*01a0*/ 	.short	0x0100
        /*01a2*/ 	.byte	0x08
	.zero		1


	//   ....[21]....
        /*01a4*/ 	.word	0x00000460
        /*01a8*/ 	.word	0x000000ff
        /*01ac*/ 	.word	0x000360e0
        /*01b0*/ 	.short	0x0100
        /*01b2*/ 	.byte	0x08
	.zero		1


	//   ....[22]....
        /*01b4*/ 	.word	0x00000470
        /*01b8*/ 	.word	0x000000ff
        /*01bc*/ 	.word	0x00036058
        /*01c0*/ 	.short	0x0100
        /*01c2*/ 	.byte	0x08
	.zero		1


	//   ....[23]....
        /*01c4*/ 	.word	0x00000480
        /*01c8*/ 	.word	0x000000ff
        /*01cc*/ 	.word	0x000360e8
        /*01d0*/ 	.short	0x0100
        /*01d2*/ 	.byte	0x08
	.zero		1


	//   ....[24]....
        /*01d4*/ 	.word	0x00000490
        /*01d8*/ 	.word	0x000000ff
        /*01dc*/ 	.word	0x00036060
        /*01e0*/ 	.short	0x0100
        /*01e2*/ 	.byte	0x08
	.zero		1


	//   ....[25]....
        /*01e4*/ 	.word	0x000004a0
        /*01e8*/ 	.word	0x000000ff
        /*01ec*/ 	.word	0x000360f0
        /*01f0*/ 	.short	0x0100
        /*01f2*/ 	.byte	0x08
	.zero		1


	//   ....[26]....
        /*01f4*/ 	.word	0x000004b0
        /*01f8*/ 	.word	0x000000ff
        /*01fc*/ 	.word	0x00036068
        /*0200*/ 	.short	0x0100
        /*0202*/ 	.byte	0x08
	.zero		1


	//   ....[27]....
        /*0204*/ 	.word	0x000004c0
        /*0208*/ 	.word	0x000000ff
        /*020c*/ 	.word	0x000360f8
        /*0210*/ 	.short	0x0100
        /*0212*/ 	.byte	0x08
	.zero		1


	//   ....[28]....
        /*0214*/ 	.word	0x000004d0
        /*0218*/ 	.word	0x000000ff
        /*021c*/ 	.word	0x00036070
        /*0220*/ 	.short	0x0100
        /*0222*/ 	.byte	0x08
	.zero		1


	//   ....[29]....
        /*0224*/ 	.word	0x000004e0
        /*0228*/ 	.word	0x000000ff
        /*022c*/ 	.word	0x00036100
        /*0230*/ 	.short	0x0100
        /*0232*/ 	.byte	0x08
	.zero		1


	//   ....[30]....
        /*0234*/ 	.word	0x000004f0
        /*0238*/ 	.word	0x000000ff
        /*023c*/ 	.word	0x00036078
        /*0240*/ 	.short	0x0100
        /*0242*/ 	.byte	0x08
	.zero		1


	//   ....[31]....
        /*0244*/ 	.word	0x00000500
        /*0248*/ 	.word	0x000000ff
        /*024c*/ 	.word	0x00036108
        /*0250*/ 	.short	0x0100
        /*0252*/ 	.byte	0x08
	.zero		1


	//   ....[32]....
        /*0254*/ 	.word	0x00000510
        /*0258*/ 	.word	0x000000ff
        /*025c*/ 	.word	0x00036080
        /*0260*/ 	.short	0x0100
        /*0262*/ 	.byte	0x08
	.zero		1


	//   ....[33]....
        /*0264*/ 	.word	0x00000520
        /*0268*/ 	.word	0x000000ff
        /*026c*/ 	.word	0x00036110
        /*0270*/ 	.short	0x0100
        /*0272*/ 	.byte	0x08
	.zero		1


	//   ....[34]....
        /*0274*/ 	.word	0x00000530
        /*0278*/ 	.word	0x000000ff
        /*027c*/ 	.word	0x00036088
        /*0280*/ 	.short	0x0100
        /*0282*/ 	.byte	0x08
	.zero		1


	//   ....[35]....
        /*0284*/ 	.word	0x00000540
        /*0288*/ 	.word	0x000000ff
        /*028c*/ 	.word	0x00036118
        /*0290*/ 	.short	0x0100
        /*0292*/ 	.byte	0x08
	.zero		1


	//   ....[36]....
        /*0294*/ 	.word	0x000013f0
        /*0298*/ 	.word	0x0000000c
        /*029c*/ 	.word	0x00036000
        /*02a0*/ 	.short	0x010a
        /*02a2*/ 	.byte	0x3f
	.zero		1


	//   ....[37]....
        /*02a4*/ 	.word	0x000016e0
        /*02a8*/ 	.word	0x0000000d
        /*02ac*/ 	.word	0x00036000
        /*02b0*/ 	.short	0x010a
        /*02b2*/ 	.byte	0x3f
	.zero		1


	//   ....[38]....
        /*02b4*/ 	.word	0x00001840
        /*02b8*/ 	.word	0x0000000d
        /*02bc*/ 	.word	0x00000000
        /*02c0*/ 	.short	0x0101
        /*02c2*/ 	.byte	0x3f
	.zero		1


	//   ....[39]....
        /*02c4*/ 	.word	0x00001af0
        /*02c8*/ 	.word	0x00000003
        /*02cc*/ 	.word	0x00000000
        /*02d0*/ 	.short	0x0101
        /*02d2*/ 	.byte	0x3f
	.zero		1


	//   ....[40]....
        /*02d4*/ 	.word	0x000066c0
        /*02d8*/ 	.word	0x0000000a
        /*02dc*/ 	.word	0x00036090
        /*02e0*/ 	.short	0x010a
        /*02e2*/ 	.byte	0x3f
	.zero		1


	//   ....[41]....
        /*02e4*/ 	.word	0x00006f50
        /*02e8*/ 	.word	0x00000004
        /*02ec*/ 	.word	0x00000000
        /*02f0*/ 	.short	0x010a
        /*02f2*/ 	.byte	0x3f
	.zero		1


	//   ....[42]....
        /*02f4*/ 	.word	0x00007000
        /*02f8*/ 	.word	0x00000000
        /*02fc*/ 	.word	0x00000000
        /*0300*/ 	.short	0x010a
        /*0302*/ 	.byte	0x3f
	.zero		1


	//   ....[43]....
        /*0304*/ 	.word	0x000070b0
        /*0308*/ 	.word	0x00000000
        /*030c*/ 	.word	0x00000000
        /*0310*/ 	.short	0x010a
        /*0312*/ 	.byte	0x3f
	.zero		1


	//   ....[44]....
        /*0314*/ 	.word	0x00007160
        /*0318*/ 	.word	0x00000000
        /*031c*/ 	.word	0x00000000
        /*0320*/ 	.short	0x010a
        /*0322*/ 	.byte	0x3f
	.zero		1


	//   ....[45]....
        /*0324*/ 	.word	0x00007210
        /*0328*/ 	.word	0x00000000
        /*032c*/ 	.word	0x00000000
        /*0330*/ 	.short	0x010a
        /*0332*/ 	.byte	0x3f
	.zero		1


	//   ....[46]....
        /*0334*/ 	.word	0x000072c0
        /*0338*/ 	.word	0x00000000
        /*033c*/ 	.word	0x00000000
        /*0340*/ 	.short	0x010a
        /*0342*/ 	.byte	0x3f
	.zero		1


	//   ....[47]....
        /*0344*/ 	.word	0x00007370
        /*0348*/ 	.word	0x00000000
        /*034c*/ 	.word	0x00000000
        /*0350*/ 	.short	0x010a
        /*0352*/ 	.byte	0x3f
	.zero		1


	//   ....[48]....
        /*0354*/ 	.word	0x00007420
        /*0358*/ 	.word	0x00000000
        /*035c*/ 	.word	0x00000000
        /*0360*/ 	.short	0x010a
        /*0362*/ 	.byte	0x3f
	.zero		1


	//   ....[49]....
        /*0364*/ 	.word	0x000074d0
        /*0368*/ 	.word	0x00000000
        /*036c*/ 	.word	0x00000000
        /*0370*/ 	.short	0x010a
        /*0372*/ 	.byte	0x3f
	.zero		1


	//   ....[50]....
        /*0374*/ 	.word	0x00007580
        /*0378*/ 	.word	0x00000000
        /*037c*/ 	.word	0x00000000
        /*0380*/ 	.short	0x010a
        /*0382*/ 	.byte	0x3f
	.zero		1


	//   ....[51]....
        /*0384*/ 	.word	0x00007630
        /*0388*/ 	.word	0x00000000
        /*038c*/ 	.word	0x00000000
        /*0390*/ 	.short	0x010a
        /*0392*/ 	.byte	0x3f
	.zero		1


	//   ....[52]....
        /*0394*/ 	.word	0x000076e0
        /*0398*/ 	.word	0x00000000
        /*039c*/ 	.word	0x00000000
        /*03a0*/ 	.short	0x010a
        /*03a2*/ 	.byte	0x3f
	.zero		1


	//   ....[53]....
        /*03a4*/ 	.word	0x00007790
        /*03a8*/ 	.word	0x00000000
        /*03ac*/ 	.word	0x00000000
        /*03b0*/ 	.short	0x010a
        /*03b2*/ 	.byte	0x3f
	.zero		1


	//   ....[54]....
        /*03b4*/ 	.word	0x00007840
        /*03b8*/ 	.word	0x00000000
        /*03bc*/ 	.word	0x00000000
        /*03c0*/ 	.short	0x010a
        /*03c2*/ 	.byte	0x3f
	.zero		1


	//   ....[55]....
        /*03c4*/ 	.word	0x000078f0
        /*03c8*/ 	.word	0x00000000
        /*03cc*/ 	.word	0x00000000
        /*03d0*/ 	.short	0x010a
        /*03d2*/ 	.byte	0x3f
	.zero		1


	//   ....[56]....
        /*03d4*/ 	.word	0x000079a0
        /*03d8*/ 	.word	0x00000000
        /*03dc*/ 	.word	0x00000000
        /*03e0*/ 	.short	0x010a
        /*03e2*/ 	.byte	0x3f
	.zero		1


	//   ....[57]....
        /*03e4*/ 	.word	0x00007a50
        /*03e8*/ 	.word	0x00000000
        /*03ec*/ 	.word	0x00000000
        /*03f0*/ 	.short	0x010a
        /*03f2*/ 	.byte	0x3f
	.zero		1


	//   ....[58]....
        /*03f4*/ 	.word	0x00007b00
        /*03f8*/ 	.word	0x00000002
        /*03fc*/ 	.word	0x00000000
        /*0400*/ 	.short	0x010a
        /*0402*/ 	.byte	0x3f
	.zero		1


	//----- nvinfo : EIATTR_NUM_MBARRIERS
	.align		4
.L_26:
        /*0404*/ 	.byte	0x03, 0x38
        /*0406*/ 	.short	0x0024


	//----- nvinfo : EIATTR_EXIT_INSTR_OFFSETS
	.align		4
        /*0408*/ 	.byte	0x04, 0x1c
        /*040a*/ 	.short	(.L_28 - .L_27)


	//   ....[0]....
.L_27:
        /*040c*/ 	.word	0x00001110


	//   ....[1]....
        /*0410*/ 	.word	0x00001cd0


	//   ....[2]....
        /*0414*/ 	.word	0x00001db0


	//   ....[3]....
        /*0418*/ 	.word	0x00001ea0


	//   ....[4]....
        /*041c*/ 	.word	0x000051b0


	//   ....[5]....
        /*0420*/ 	.word	0x000051e0


	//   ....[6]....
        /*0424*/ 	.word	0x00006430


	//   ....[7]....
        /*0428*/ 	.word	0x00006460


	//   ....[8]....
        /*042c*/ 	.word	0x00006480


	//   ....[9]....
        /*0430*/ 	.word	0x00006e40


	//   ....[10]....
        /*0434*/ 	.word	0x00007b30


	//----- nvinfo : EIATTR_MAX_THREADS
	.align		4
.L_28:
        /*0438*/ 	.byte	0x04, 0x05
        /*043a*/ 	.short	(.L_30 - .L_29)
.L_29:
        /*043c*/ 	.word	0x00000100
        /*0440*/ 	.word	0x00000001
        /*0444*/ 	.word	0x00000001


	//----- nvinfo : EIATTR_CRS_STACK_SIZE
	.align		4
.L_30:
        /*0448*/ 	.byte	0x04, 0x1e
        /*044a*/ 	.short	(.L_32 - .L_31)
.L_31:
        /*044c*/ 	.word	0x00000000


	//----- nvinfo : EIATTR_CBANK_PARAM_SIZE
	.align		4
.L_32:
        /*0450*/ 	.byte	0x03, 0x19
        /*0452*/ 	.short	0x0470


	//----- nvinfo : EIATTR_PARAM_CBANK
	.align		4
        /*0454*/ 	.byte	0x04, 0x0a
        /*0456*/ 	.short	(.L_34 - .L_33)
	.align		4
.L_33:
        /*0458*/ 	.word	index@(.nv.constant0._ZN7cutlass13device_kernelINS_4conv6kernel13ConvUniversalINS1_16ConvProblemShapeILNS1_8OperatorE2ELi3EEENS1_10collective14CollectiveConvINS1_46MainloopSm90TmaGmmaWarpSpecializedImplicitGemmILS5_2ELi18ELi3EN4cute5tupleIJNSA_1CILi2EEENSC_ILi1EEESE_EEENS1_36KernelImplicitTmaWarpSpecializedSm90ELi1EEENSB_IJNSC_ILi64EEENSB_IJNSC_ILi128EEEEEENSB_IJNSC_ILi32EEEEEEEEENS_6half_tESO_NSA_8TiledMMAINSA_8MMA_AtomIJNSA_4SM904GMMA26MMA_64x128x16_F32F16F16_SSILNSS_5MajorE1ELSU_1ELNSS_7ScaleInE1ELSV_1EEEEEENSA_6LayoutINSB_IJSE_SE_SE_EEENSB_IJNSC_ILi0EEES10_S10_EEEEENSB_IJNSA_10UnderscoreES13_S13_EEEEENS7_6detail26Sm90ImplicitGemmTileTraitsINSA_13SM90_TMA_LOADENSA_14ComposedLayoutINSA_7SwizzleILi3ELi4ELi3EEENSA_18smem_ptr_flag_bitsILi16EEENSY_INSB_IJNSB_IJSI_SE_EEENSB_IJNSC_ILi8EEENSC_ILi4EEEEEENSB_IJSE_NSC_ILi18EEEEEEEEENSB_IJNSB_IJSE_S10_EEENSB_IJSI_NSC_ILi512EEEEEENSB_IJS10_NSC_ILi2048EEEEEEEEEEEEEvEENS17_INSA_30SM90_TMA_LOAD_IM2COL_MULTICASTENS19_IS1B_S1D_NSY_INSB_IJNSB_IJSI_SD_EEES1H_S1J_EEENSB_IJNSB_IJSE_S1O_EEES1N_NSB_IJS10_NSC_ILi4096EEEEEEEEEEEEEvEEEENS_8epilogue10collective6detail29Sm90TmaWarpSpecializedAdapterINS26_15DefaultEpilogueISO_NSB_IJlNSB_IJSE_lllEEES10_EEES2B_NS25_6thread17LinearCombinationISO_Li1EffLNS2C_9ScaleType4KindE0ELNS_15FloatRoundStyleE2ESO_EENS_4gemm15EpilogueDefaultEEEEEvvEEEEvNT_6ParamsE)
        /*045c*/ 	.short	0x0210
        /*045e*/ 	.short	0x0470


	//----- nvinfo : EIATTR_SW_WAR
	.align		4
.L_34:
        /*0460*/ 	.byte	0x04, 0x36
        /*0462*/ 	.short	(.L_36 - .L_35)
.L_35:
        /*0464*/ 	.word	0x00000008
.L_36:


//--------------------- .nv.callgraph             --------------------------
	.section	.nv.callgraph,"",@"SHT_CUDA_CALLGRAPH"
	.align	4
	.sectionentsize	8
	.align		4
        /*0000*/ 	.word	0x00000000
	.align		4
        /*0004*/ 	.word	0xffffffff
	.align		4
        /*0008*/ 	.word	0x00000000
	.align		4
        /*000c*/ 	.word	0xfffffffe
	.align		4
        /*0010*/ 	.word	0x00000000
	.align		4
        /*0014*/ 	.word	0xfffffffd
	.align		4
        /*0018*/ 	.word	0x00000000
	.align		4
        /*001c*/ 	.word	0xfffffffc


//--------------------- .nv.constant4             --------------------------
	.section	.nv.constant4,"a",@progbits
	.align	8
	.align		8
.nv.constant4:
        /*0000*/ 	.dword	_ZN39_INTERNAL_42ece18e_4_k_cu_1fc86acc_31564cuda3std3__45__cpo5beginE
	.align		8
        /*0008*/ 	.dword	_ZN39_INTERNAL_42ece18e_4_k_cu_1fc86acc_31564cuda3std3__45__cpo3endE
	.align		8
        /*0010*/ 	.dword	_ZN39_INTERNAL_42ece18e_4_k_cu_1fc86acc_31564cuda3std3__45__cpo6cbeginE
	.align		8
        /*0018*/ 	.dword	_ZN39_INTERNAL_42ece18e_4_k_cu_1fc86acc_31564cuda3std3__45__cpo4cendE
	.align		8
        /*0020*/ 	.dword	_ZN39_INTERNAL_42ece18e_4_k_cu_1fc86acc_31564cuda3std3__441_GLOBAL__N__42ece18e_4_k_cu_1fc86acc_31566ignoreE
	.align		8
        /*0028*/ 	.dword	_ZN39_INTERNAL_42ece18e_4_k_cu_1fc86acc_31564cuda3std3__419piecewise_constructE
	.align		8
        /*0030*/ 	.dword	_ZN39_INTERNAL_42ece18e_4_k_cu_1fc86acc_31564cuda3std3__48in_placeE
	.align		8
        /*0038*/ 	.dword	_ZN39_INTERNAL_42ece18e_4_k_cu_1fc86acc_31564cuda3std6ranges3__45__cpo4swapE
	.align		8
        /*0040*/ 	.dword	_ZN39_INTERNAL_42ece18e_4_k_cu_1fc86acc_31564cuda3std6ranges3__45__cpo9iter_moveE
	.align		8
        /*0048*/ 	.dword	_ZN39_INTERNAL_42ece18e_4_k_cu_1fc86acc_31564cute7productE
	.align		8
        /*0050*/ 	.dword	_ZN39_INTERNAL_42ece18e_4_k_cu_1fc86acc_31564cute1_E


//--------------------- .text._ZN7cutlass13device_kernelINS_4conv6kernel13ConvUniversalINS1_16ConvProblemShapeILNS1_8OperatorE2ELi3EEENS1_10collective14CollectiveConvINS1_46MainloopSm90TmaGmmaWarpSpecializedImplicitGemmILS5_2ELi18ELi3EN4cute5tupleIJNSA_1CILi2EEENSC_ILi1EEESE_EEENS1_36KernelImplicitTmaWarpSpecializedSm90ELi1EEENSB_IJNSC_ILi64EEENSB_IJNSC_ILi128EEEEEENSB_IJNSC_ILi32EEEEEEEEENS_6half_tESO_NSA_8TiledMMAINSA_8MMA_AtomIJNSA_4SM904GMMA26MMA_64x128x16_F32F16F16_SSILNSS_5MajorE1ELSU_1ELNSS_7ScaleInE1ELSV_1EEEEEENSA_6LayoutINSB_IJSE_SE_SE_EEENSB_IJNSC_ILi0EEES10_S10_EEEEENSB_IJNSA_10UnderscoreES13_S13_EEEEENS7_6detail26Sm90ImplicitGemmTileTraitsINSA_13SM90_TMA_LOADENSA_14ComposedLayoutINSA_7SwizzleILi3ELi4ELi3EEENSA_18smem_ptr_flag_bitsILi16EEENSY_INSB_IJNSB_IJSI_SE_EEENSB_IJNSC_ILi8EEENSC_ILi4EEEEEENSB_IJSE_NSC_ILi18EEEEEEEEENSB_IJNSB_IJSE_S10_EEENSB_IJSI_NSC_ILi512EEEEEENSB_IJS10_NSC_ILi2048EEEEEEEEEEEEEvEENS17_INSA_30SM90_TMA_LOAD_IM2COL_MULTICASTENS19_IS1B_S1D_NSY_INSB_IJNSB_IJSI_SD_EEES1H_S1J_EEENSB_IJNSB_IJSE_S1O_EEES1N_NSB_IJS10_NSC_ILi4096EEEEEEEEEEEEEvEEEENS_8epilogue10collective6detail29Sm90TmaWarpSpecializedAdapterINS26_15DefaultEpilogueISO_NSB_IJlNSB_IJSE_lllEEES10_EEES2B_NS25_6thread17LinearCombinationISO_Li1EffLNS2C_9ScaleType4KindE0ELNS_15FloatRoundStyleE2ESO_EENS_4gemm15EpilogueDefaultEEEEEvvEEEEvNT_6ParamsE --------------------------
	.section	.text._ZN7cutlass13device_kernelINS_4conv6kernel13ConvUniversalINS1_16ConvProblemShapeILNS1_8OperatorE2ELi3EEENS1_10collective14CollectiveConvINS1_46MainloopSm90TmaGmmaWarpSpecializedImplicitGemmILS5_2ELi18ELi3EN4cute5tupleIJNSA_1CILi2EEENSC_ILi1EEESE_EEENS1_36KernelImplicitTmaWarpSpecializedSm90ELi1EEENSB_IJNSC_ILi64EEENSB_IJNSC_ILi128EEEEEENSB_IJNSC_ILi32EEEEEEEEENS_6half_tESO_NSA_8TiledMMAINSA_8MMA_AtomIJNSA_4SM904GMMA26MMA_64x128x16_F32F16F16_SSILNSS_5MajorE1ELSU_1ELNSS_7ScaleInE1ELSV_1EEEEEENSA_6LayoutINSB_IJSE_SE_SE_EEENSB_IJNSC_ILi0EEES10_S10_EEEEENSB_IJNSA_10UnderscoreES13_S13_EEEEENS7_6detail26Sm90ImplicitGemmTileTraitsINSA_13SM90_TMA_LOADENSA_14ComposedLayoutINSA_7SwizzleILi3ELi4ELi3EEENSA_18smem_ptr_flag_bitsILi16EEENSY_INSB_IJNSB_IJSI_SE_EEENSB_IJNSC_ILi8EEENSC_ILi4EEEEEENSB_IJSE_NSC_ILi18EEEEEEEEENSB_IJNSB_IJSE_S10_EEENSB_IJSI_NSC_ILi512EEEEEENSB_IJS10_NSC_ILi2048EEEEEEEEEEEEEvEENS17_INSA_30SM90_TMA_LOAD_IM2COL_MULTICASTENS19_IS1B_S1D_NSY_INSB_IJNSB_IJSI_SD_EEES1H_S1J_EEENSB_IJNSB_IJSE_S1O_EEES1N_NSB_IJS10_NSC_ILi4096EEEEEEEEEEEEEvEEEENS_8epilogue10collective6detail29Sm90TmaWarpSpecializedAdapterINS26_15DefaultEpilogueISO_NSB_IJlNSB_IJSE_lllEEES10_EEES2B_NS25_6thread17LinearCombinationISO_Li1EffLNS2C_9ScaleType4KindE0ELNS_15FloatRoundStyleE2ESO_EENS_4gemm15EpilogueDefaultEEEEEvvEEEEvNT_6ParamsE,"ax",@progbits
	.align	128
.text._ZN7cutlass13device_kernelINS_4conv6kernel13ConvUniversalINS1_16ConvProblemShapeILNS1_8OperatorE2ELi3EEENS1_10collective14CollectiveConvINS1_46MainloopSm90TmaGmmaWarpSpecializedImplicitGemmILS5_2ELi18ELi3EN4cute5tupleIJNSA_1CILi2EEENSC_ILi1EEESE_EEENS1_36KernelImplicitTmaWarpSpecializedSm90ELi1EEENSB_IJNSC_ILi64EEENSB_IJNSC_ILi128EEEEEENSB_IJNSC_ILi32EEEEEEEEENS_6half_tESO_NSA_8TiledMMAINSA_8MMA_AtomIJNSA_4SM904GMMA26MMA_64x128x16_F32F16F16_SSILNSS_5MajorE1ELSU_1ELNSS_7ScaleInE1ELSV_1EEEEEENSA_6LayoutINSB_IJSE_SE_SE_EEENSB_IJNSC_ILi0EEES10_S10_EEEEENSB_IJNSA_10UnderscoreES13_S13_EEEEENS7_6detail26Sm90ImplicitGemmTileTraitsINSA_13SM90_TMA_LOADENSA_14ComposedLayoutINSA_7SwizzleILi3ELi4ELi3EEENSA_18smem_ptr_flag_bitsILi16EEENSY_INSB_IJNSB_IJSI_SE_EEENSB_IJNSC_ILi8EEENSC_ILi4EEEEEENSB_IJSE_NSC_ILi18EEEEEEEEENSB_IJNSB_IJSE_S10_EEENSB_IJSI_NSC_ILi512EEEEEENSB_IJS10_NSC_ILi2048EEEEEEEEEEEEEvEENS17_INSA_30SM90_TMA_LOAD_IM2COL_MULTICASTENS19_IS1B_S1D_NSY_INSB_IJNSB_IJSI_SD_EEES1H_S1J_EEENSB_IJNSB_IJSE_S1O_EEES1N_NSB_IJS10_NSC_ILi4096EEEEEEEEEEEEEvEEEENS_8epilogue10collective6detail29Sm90TmaWarpSpecializedAdapterINS26_15DefaultEpilogueISO_NSB_IJlNSB_IJSE_lllEEES10_EEES2B_NS25_6thread17LinearCombinationISO_Li1EffLNS2C_9ScaleType4KindE0ELNS_15FloatRoundStyleE2ESO_EENS_4gemm15EpilogueDefaultEEEEEvvEEEEvNT_6ParamsE:
        .type           _ZN7cutlass13device_kernelINS_4conv6kernel13ConvUniversalINS1_16ConvProblemShapeILNS1_8OperatorE2ELi3EEENS1_10collective14CollectiveConvINS1_46MainloopSm90TmaGmmaWarpSpecializedImplicitGemmILS5_2ELi18ELi3EN4cute5tupleIJNSA_1CILi2EEENSC_ILi1EEESE_EEENS1_36KernelImplicitTmaWarpSpecializedSm90ELi1EEENSB_IJNSC_ILi64EEENSB_IJNSC_ILi128EEEEEENSB_IJNSC_ILi32EEEEEEEEENS_6half_tESO_NSA_8TiledMMAINSA_8MMA_AtomIJNSA_4SM904GMMA26MMA_64x128x16_F32F16F16_SSILNSS_5MajorE1ELSU_1ELNSS_7ScaleInE1ELSV_1EEEEEENSA_6LayoutINSB_IJSE_SE_SE_EEENSB_IJNSC_ILi0EEES10_S10_EEEEENSB_IJNSA_10UnderscoreES13_S13_EEEEENS7_6detail26Sm90ImplicitGemmTileTraitsINSA_13SM90_TMA_LOADENSA_14ComposedLayoutINSA_7SwizzleILi3ELi4ELi3EEENSA_18smem_ptr_flag_bitsILi16EEENSY_INSB_IJNSB_IJSI_SE_EEENSB_IJNSC_ILi8EEENSC_ILi4EEEEEENSB_IJSE_NSC_ILi18EEEEEEEEENSB_IJNSB_IJSE_S10_EEENSB_IJSI_NSC_ILi512EEEEEENSB_IJS10_NSC_ILi2048EEEEEEEEEEEEEvEENS17_INSA_30SM90_TMA_LOAD_IM2COL_MULTICASTENS19_IS1B_S1D_NSY_INSB_IJNSB_IJSI_SD_EEES1H_S1J_EEENSB_IJNSB_IJSE_S1O_EEES1N_NSB_IJS10_NSC_ILi4096EEEEEEEEEEEEEvEEEENS_8epilogue10collective6detail29Sm90TmaWarpSpecializedAdapterINS26_15DefaultEpilogueISO_NSB_IJlNSB_IJSE_lllEEES10_EEES2B_NS25_6thread17LinearCombinationISO_Li1EffLNS2C_9ScaleType4KindE0ELNS_15FloatRoundStyleE2ESO_EENS_4gemm15EpilogueDefaultEEEEEvvEEEEvNT_6ParamsE,@function
        .size           _ZN7cutlass13device_kernelINS_4conv6kernel13ConvUniversalINS1_16ConvProblemShapeILNS1_8OperatorE2ELi3EEENS1_10collective14CollectiveConvINS1_46MainloopSm90TmaGmmaWarpSpecializedImplicitGemmILS5_2ELi18ELi3EN4cute5tupleIJNSA_1CILi2EEENSC_ILi1EEESE_EEENS1_36KernelImplicitTmaWarpSpecializedSm90ELi1EEENSB_IJNSC_ILi64EEENSB_IJNSC_ILi128EEEEEENSB_IJNSC_ILi32EEEEEEEEENS_6half_tESO_NSA_8TiledMMAINSA_8MMA_AtomIJNSA_4SM904GMMA26MMA_64x128x16_F32F16F16_SSILNSS_5MajorE1ELSU_1ELNSS_7ScaleInE1ELSV_1EEEEEENSA_6LayoutINSB_IJSE_SE_SE_EEENSB_IJNSC_ILi0EEES10_S10_EEEEENSB_IJNSA_10UnderscoreES13_S13_EEEEENS7_6detail26Sm90ImplicitGemmTileTraitsINSA_13SM90_TMA_LOADENSA_14ComposedLayoutINSA_7SwizzleILi3ELi4ELi3EEENSA_18smem_ptr_flag_bitsILi16EEENSY_INSB_IJNSB_IJSI_SE_EEENSB_IJNSC_ILi8EEENSC_ILi4EEEEEENSB_IJSE_NSC_ILi18EEEEEEEEENSB_IJNSB_IJSE_S10_EEENSB_IJSI_NSC_ILi512EEEEEENSB_IJS10_NSC_ILi2048EEEEEEEEEEEEEvEENS17_INSA_30SM90_TMA_LOAD_IM2COL_MULTICASTENS19_IS1B_S1D_NSY_INSB_IJNSB_IJSI_SD_EEES1H_S1J_EEENSB_IJNSB_IJSE_S1O_EEES1N_NSB_IJS10_NSC_ILi4096EEEEEEEEEEEEEvEEEENS_8epilogue10collective6detail29Sm90TmaWarpSpecializedAdapterINS26_15DefaultEpilogueISO_NSB_IJlNSB_IJSE_lllEEES10_EEES2B_NS25_6thread17LinearCombinationISO_Li1EffLNS2C_9ScaleType4KindE0ELNS_15FloatRoundStyleE2ESO_EENS_4gemm15EpilogueDefaultEEEEEvvEEEEvNT_6ParamsE,(.L_x_178 - _ZN7cutlass13device_kernelINS_4conv6kernel13ConvUniversalINS1_16ConvProblemShapeILNS1_8OperatorE2ELi3EEENS1_10collective14CollectiveConvINS1_46MainloopSm90TmaGmmaWarpSpecializedImplicitGemmILS5_2ELi18ELi3EN4cute5tupleIJNSA_1CILi2EEENSC_ILi1EEESE_EEENS1_36KernelImplicitTmaWarpSpecializedSm90ELi1EEENSB_IJNSC_ILi64EEENSB_IJNSC_ILi128EEEEEENSB_IJNSC_ILi32EEEEEEEEENS_6half_tESO_NSA_8TiledMMAINSA_8MMA_AtomIJNSA_4SM904GMMA26MMA_64x128x16_F32F16F16_SSILNSS_5MajorE1ELSU_1ELNSS_7ScaleInE1ELSV_1EEEEEENSA_6LayoutINSB_IJSE_SE_SE_EEENSB_IJNSC_ILi0EEES10_S10_EEEEENSB_IJNSA_10UnderscoreES13_S13_EEEEENS7_6detail26Sm90ImplicitGemmTileTraitsINSA_13SM90_TMA_LOADENSA_14ComposedLayoutINSA_7SwizzleILi3ELi4ELi3EEENSA_18smem_ptr_flag_bitsILi16EEENSY_INSB_IJNSB_IJSI_SE_EEENSB_IJNSC_ILi8EEENSC_ILi4EEEEEENSB_IJSE_NSC_ILi18EEEEEEEEENSB_IJNSB_IJSE_S10_EEENSB_IJSI_NSC_ILi512EEEEEENSB_IJS10_NSC_ILi2048EEEEEEEEEEEEEvEENS17_INSA_30SM90_TMA_LOAD_IM2COL_MULTICASTENS19_IS1B_S1D_NSY_INSB_IJNSB_IJSI_SD_EEES1H_S1J_EEENSB_IJNSB_IJSE_S1O_EEES1N_NSB_IJS10_NSC_ILi4096EEEEEEEEEEEEEvEEEENS_8epilogue10collective6detail29Sm90TmaWarpSpecializedAdapterINS26_15DefaultEpilogueISO_NSB_IJlNSB_IJSE_lllEEES10_EEES2B_NS25_6thread17LinearCombinationISO_Li1EffLNS2C_9ScaleType4KindE0ELNS_15FloatRoundStyleE2ESO_EENS_4gemm15EpilogueDefaultEEEEEvvEEEEvNT_6ParamsE)
        .other          _ZN7cutlass13device_kernelINS_4conv6kernel13ConvUniversalINS1_16ConvProblemShapeILNS1_8OperatorE2ELi3EEENS1_10collective14CollectiveConvINS1_46MainloopSm90TmaGmmaWarpSpecializedImplicitGemmILS5_2ELi18ELi3EN4cute5tupleIJNSA_1CILi2EEENSC_ILi1EEESE_EEENS1_36KernelImplicitTmaWarpSpecializedSm90ELi1EEENSB_IJNSC_ILi64EEENSB_IJNSC_ILi128EEEEEENSB_IJNSC_ILi32EEEEEEEEENS_6half_tESO_NSA_8TiledMMAINSA_8MMA_AtomIJNSA_4SM904GMMA26MMA_64x128x16_F32F16F16_SSILNSS_5MajorE1ELSU_1ELNSS_7ScaleInE1ELSV_1EEEEEENSA_6LayoutINSB_IJSE_SE_SE_EEENSB_IJNSC_ILi0EEES10_S10_EEEEENSB_IJNSA_10UnderscoreES13_S13_EEEEENS7_6detail26Sm90ImplicitGemmTileTraitsINSA_13SM90_TMA_LOADENSA_14ComposedLayoutINSA_7SwizzleILi3ELi4ELi3EEENSA_18smem_ptr_flag_bitsILi16EEENSY_INSB_IJNSB_IJSI_SE_EEENSB_IJNSC_ILi8EEENSC_ILi4EEEEEENSB_IJSE_NSC_ILi18EEEEEEEEENSB_IJNSB_IJSE_S10_EEENSB_IJSI_NSC_ILi512EEEEEENSB_IJS10_NSC_ILi2048EEEEEEEEEEEEEvEENS17_INSA_30SM90_TMA_LOAD_IM2COL_MULTICASTENS19_IS1B_S1D_NSY_INSB_IJNSB_IJSI_SD_EEES1H_S1J_EEENSB_IJNSB_IJSE_S1O_EEES1N_NSB_IJS10_NSC_ILi4096EEEEEEEEEEEEEvEEEENS_8epilogue10collective6detail29Sm90TmaWarpSpecializedAdapterINS26_15DefaultEpilogueISO_NSB_IJlNSB_IJSE_lllEEES10_EEES2B_NS25_6thread17LinearCombinationISO_Li1EffLNS2C_9ScaleType4KindE0ELNS_15FloatRoundStyleE2ESO_EENS_4gemm15EpilogueDefaultEEEEEvvEEEEvNT_6ParamsE,@"STO_CUDA_ENTRY STV_DEFAULT"
_ZN7cutlass13device_kernelINS_4conv6kernel13ConvUniversalINS1_16ConvProblemShapeILNS1_8OperatorE2ELi3EEENS1_10collective14CollectiveConvINS1_46MainloopSm90TmaGmmaWarpSpecializedImplicitGemmILS5_2ELi18ELi3EN4cute5tupleIJNSA_1CILi2EEENSC_ILi1EEESE_EEENS1_36KernelImplicitTmaWarpSpecializedSm90ELi1EEENSB_IJNSC_ILi64EEENSB_IJNSC_ILi128EEEEEENSB_IJNSC_ILi32EEEEEEEEENS_6half_tESO_NSA_8TiledMMAINSA_8MMA_AtomIJNSA_4SM904GMMA26MMA_64x128x16_F32F16F16_SSILNSS_5MajorE1ELSU_1ELNSS_7ScaleInE1ELSV_1EEEEEENSA_6LayoutINSB_IJSE_SE_SE_EEENSB_IJNSC_ILi0EEES10_S10_EEEEENSB_IJNSA_10UnderscoreES13_S13_EEEEENS7_6detail26Sm90ImplicitGemmTileTraitsINSA_13SM90_TMA_LOADENSA_14ComposedLayoutINSA_7SwizzleILi3ELi4ELi3EEENSA_18smem_ptr_flag_bitsILi16EEENSY_INSB_IJNSB_IJSI_SE_EEENSB_IJNSC_ILi8EEENSC_ILi4EEEEEENSB_IJSE_NSC_ILi18EEEEEEEEENSB_IJNSB_IJSE_S10_EEENSB_IJSI_NSC_ILi512EEEEEENSB_IJS10_NSC_ILi2048EEEEEEEEEEEEEvEENS17_INSA_30SM90_TMA_LOAD_IM2COL_MULTICASTENS19_IS1B_S1D_NSY_INSB_IJNSB_IJSI_SD_EEES1H_S1J_EEENSB_IJNSB_IJSE_S1O_EEES1N_NSB_IJS10_NSC_ILi4096EEEEEEEEEEEEEvEEEENS_8epilogue10collective6detail29Sm90TmaWarpSpecializedAdapterINS26_15DefaultEpilogueISO_NSB_IJlNSB_IJSE_lllEEES10_EEES2B_NS25_6thread17LinearCombinationISO_Li1EffLNS2C_9ScaleType4KindE0ELNS_15FloatRoundStyleE2ESO_EENS_4gemm15EpilogueDefaultEEEEEvvEEEEvNT_6ParamsE:
[----:B------:R-:W-:Y:S01]  /*0000*/  LDC R1, c[0x0][0x28] ;  /* 0x00000a00ff017b82 */ /* 0x000fe20000000800 */
[----:B------:R-:W0:Y:S01]  /*0010*/  S2R R10, SR_TID.X ;  /* 0x00000000000a7919 */ /* 0x000e220000002100 */
[----:B------:R-:W-:Y:S01]  /*0020*/  ELECT P0, URZ, PT ;  /* 0x00000000003f782f */ /* 0x000fe20003800000 */
[----:B------:R-:W-:Y:S01]  /*0030*/  BSSY B0, `(.L_x_0) ;  /* 0x0000010000007945 */ /* 0x000fe20003800000 */
[----:B------:R-:W1:Y:S01]  /*0040*/  S2R R7, SR_CTAID.X ;  /* 0x0000000000077919 */ /* 0x000e620000002500 */
[--C-:B0-----:R-:W-:Y:S02]  /*0050*/  SHF.R.U32.HI R0, RZ, 0x5, R10.reuse ;  /* 0x00000005ff007819 */ /* 0x101fe4000001160a */
[----:B------:R-:W-:-:S03]  /*0060*/  SHF.R.U32.HI R13, RZ, 0x7, R10 ;  /* 0x00000007ff0d7819 */ /* 0x000fc6000001160a */
[----:B------:R-:W0:Y:S04]  /*0070*/  SHFL.IDX PT, R3, R0, RZ, 0x1f ;  /* 0x00001fff00037589 */ /* 0x000e2800000e0000 */
[----:B------:R-:W2:Y:S01]  /*0080*/  SHFL.IDX PT, R13, R13, RZ, 0x1f ;  /* 0x00001fff0d0d7589 */ /* 0x000ea200000e0000 */
[----:B0-----:R-:W-:-:S13]  /*0090*/  ISETP.NE.OR P0, PT, R3, RZ, !P0 ;  /* 0x000000ff0300720c */ /* 0x001fda0004705670 */
[----:B-12---:R-:W-:Y:S05]  /*00a0*/  @P0 BRA `(.L_x_1) ;  /* 0x0000000000200947 */ /* 0x006fea0003800000 */
[----:B------:R-:W-:Y:S02]  /*00b0*/  ULDC.64 UR4, c[0x0][0x198] ;  /* 0x0000660000047ab9 */ /* 0x000fe40000000a00 */
[----:B------:R-:W-:Y:S02]  /*00c0*/  UIADD3 UR6, UP0, UR4, 0xf0, URZ ;  /* 0x000000f004067890 */ /* 0x000fe4000ff1e03f */
[----:B------:R-:W-:Y:S02]  /*00d0*/  UIADD3 UR4, UP1, UR4, 0x1f0, URZ ;  /* 0x000001f004047890 */ /* 0x000fe4000ff3e03f */
[----:B------:R-:W-:Y:S02]  /*00e0*/  UIADD3.X UR7, URZ, UR5, URZ, UP0, !UPT ;  /* 0x000000053f077290 */ /* 0x000fe400087fe43f */
[----:B------:R-:W-:-:S07]  /*00f0*/  UIADD3.X UR5, URZ, UR5, URZ, UP1, !UPT ;  /* 0x000000053f057290 */ /* 0x000fce0008ffe43f */
[----:B------:R0:W-:Y:S02]  /*0100*/  UTMACCTL.PF [UR6] ;  /* 0x00000000060079b9 */ /* 0x0001e40008040000 */
[----:B------:R0:W-:Y:S02]  /*0110*/  UTMACCTL.PF [UR4] ;  /* 0x00000000040079b9 */ /* 0x0001e40008040000 */
[----:B0-----:R-:W-:Y:S01]  /*0120*/  NOP ;  /* 0x0000000000007918 */ /* 0x001fe20000000000 */
.L_x_1:
[----:B------:R-:W-:Y:S05]  /*0130*/  BSYNC B0 ;  /* 0x0000000000007941 */ /* 0x000fea0003800000 */
.L_x_0:
[----:B------:R-:W0:Y:S01]  /*0140*/  SHFL.IDX PT, R0, R0, RZ, 0x1f ;  /* 0x00001fff00007589 */ /* 0x000e2200000e0000 */
[----:B------:R-:W-:Y:S02]  /*0150*/  SHF.R.S32.HI R5, RZ, 0x1f, R10 ;  /* 0x0000001fff057819 */ /* 0x000fe4000001140a */
[----:B------:R-:W-:Y:S01]  /*0160*/  I2FP.F32.U32 R4, R7 ;  /* 0x0000000700047245 */ /* 0x000fe20000201000 */
[----:B------:R-:W1:Y:S01]  /*0170*/  S2R R11, SR_CTAID.Y ;  /* 0x00000000000b7919 */ /* 0x000e620000002600 */
[----:B------:R-:W-:-:S04]  /*0180*/  LEA.HI R5, R5, R10, RZ, 0x7 ;  /* 0x0000000a05057211 */ /* 0x000fc800078f38ff */
[----:B------:R-:W-:-:S05]  /*0190*/  LOP3.LUT R5, R5, 0xffffff80, RZ, 0xc0, !PT ;  /* 0xffffff8005057812 */ /* 0x000fca00078ec0ff */
[----:B------:R-:W-:-:S05]  /*01a0*/  IMAD.IADD R12, R10, 0x1, -R5 ;  /* 0x000000010a0c7824 */ /* 0x000fca00078e0a05 */
[----:B------:R-:W-:-:S04]  /*01b0*/  SHF.R.S32.HI R5, RZ, 0x1f, R12 ;  /* 0x0000001fff057819 */ /* 0x000fc8000001140c */
[----:B------:R-:W-:Y:S02]  /*01c0*/  LEA.HI R5, R5, R12, RZ, 0x3 ;  /* 0x0000000c05057211 */ /* 0x000fe400078f18ff */
[----:B0-----:R-:W-:Y:S02]  /*01d0*/  ISETP.NE.AND P0, PT, R0, RZ, PT ;  /* 0x000000ff0000720c */ /* 0x001fe40003f05270 */
[--C-:B------:R-:W-:Y:S02]  /*01e0*/  SHF.R.S32.HI R2, RZ, 0x3, R5.reuse ;  /* 0x00000003ff027819 */ /* 0x100fe40000011405 */
[----:B------:R-:W-:Y:S02]  /*01f0*/  SHF.R.S32.HI R5, RZ, 0x1f, R5 ;  /* 0x0000001fff057819 */ /* 0x000fe40000011405 */
[----:B------:R-:W-:-:S07]  /*0200*/  SHF.R.S32.HI R9, RZ, 0x1f, R0 ;  /* 0x0000001fff097819 */ /* 0x000fce0000011400 */
[----:B-1----:R-:W-:Y:S05]  /*0210*/  @P0 BRA `(.L_x_2) ;  /* 0x0000000000d40947 */ /* 0x002fea0003800000 */
[----:B------:R-:W-:Y:S01]  /*0220*/  ELECT P0, URZ, PT ;  /* 0x00000000003f782f */ /* 0x000fe20003800000 */
[----:B------:R-:W-:-:S12]  /*0230*/  BSSY B0, `(.L_x_2) ;  /* 0x0000033000007945 */ /* 0x000fd80003800000 */
[----:B------:R-:W-:Y:S05]  /*0240*/  @!P0 BRA `(.L_x_3) ;  /* 0x0000000000c48947 */ /* 0x000fea0003800000 */
[----:B------:R-:W0:Y:S01]  /*0250*/  S2UR UR8, SR_CgaCtaId ;  /* 0x00000000000879c3 */ /* 0x000e220000008800 */
[----:B------:R-:W-:Y:S01]  /*0260*/  UMOV UR4, 0x400 ;  /* 0x0000040000047882 */ /* 0x000fe20000000000 */
[----:B------:R-:W-:Y:S01]  /*0270*/  UMOV UR5, 0x1 ;  /* 0x0000000100057882 */ /* 0x000fe20000000000 */
[----:B------:R-:W-:Y:S02]  /*0280*/  UMOV UR6, 0x2 ;  /* 0x0000000200067882 */ /* 0x000fe40000000000 */
[----:B------:R-:W-:-:S04]  /*0290*/  UIADD3 UR6, -UR6, 0x100000, URZ ;  /* 0x0010000006067890 */ /* 0x000fc8000fffe13f */
[----:B------:R-:W-:Y:S02]  /*02a0*/  USHF.L.U32 UR7, UR6, 0xb, URZ ;  /* 0x0000000b06077899 */ /* 0x000fe4000800063f */
[----:B------:R-:W-:Y:S02]  /*02b0*/  USHF.L.U32 UR6, UR6, 0x1, URZ ;  /* 0x0000000106067899 */ /* 0x000fe4000800063f */
[----:B0-----:R-:W-:Y:S02]  /*02c0*/  ULEA UR8, UR8, UR4, 0x18 ;  /* 0x0000000408087291 */ /* 0x001fe4000f8ec03f */
[----:B------:R-:W-:-:S04]  /*02d0*/  UIADD3 UR4, -UR5, 0x100000, URZ ;  /* 0x0010000005047890 */ /* 0x000fc8000fffe13f */
[----:B------:R-:W-:Y:S02]  /*02e0*/  USHF.L.U32 UR5, UR4, 0xb, URZ ;  /* 0x0000000b04057899 */ /* 0x000fe4000800063f */
[----:B------:R-:W-:Y:S01]  /*02f0*/  USHF.L.U32 UR4, UR4, 0x1, URZ ;  /* 0x0000000104047899 */ /* 0x000fe2000800063f */
[----:B------:R-:W0:Y:S11]  /*0300*/  FENCE.VIEW.ASYNC.S ;  /* 0x00000000000073c6 */ /* 0x000e360000000000 */
[----:B0-----:R0:W1:Y:S01]  /*0310*/  SYNCS.EXCH.64 URZ, [UR8+0x36000], UR4 ;  /* 0x03600004083f75b2 */ /* 0x0010620008000100 */
[----:B------:R0:W2:Y:S01]  /*0320*/  SYNCS.EXCH.64 URZ, [UR8+0x36090], UR6 ;  /* 0x03609006083f75b2 */ /* 0x0000a20008000100 */
[----:B------:R0:W3:Y:S01]  /*0330*/  SYNCS.EXCH.64 URZ, [UR8+0x36008], UR4 ;  /* 0x03600804083f75b2 */ /* 0x0000e20008000100 */
[----:B------:R0:W4:Y:S01]  /*0340*/  SYNCS.EXCH.64 URZ, [UR8+0x36098], UR6 ;  /* 0x03609806083f75b2 */ /* 0x0001220008000100 */
[----:B------:R0:W0:Y:S01]  /*0350*/  SYNCS.EXCH.64 URZ, [UR8+0x36010], UR4 ;  /* 0x03601004083f75b2 */ /* 0x0000220008000100 */
        /* <DEDUP_REMOVED lines=31> */
[----:B-1234-:R-:W-:Y:S01]  /*0550*/  NOP ;  /* 0x0000000000007918 */ /* 0x01efe20000000000 */
.L_x_3:
[----:B0-----:R-:W-:Y:S05]  /*0560*/  BSYNC B0 ;  /* 0x0000000000007941 */ /* 0x001fea0003800000 */
.L_x_2:
[----:B------:R-:W-:Y:S01]  /*0570*/  ULDC UR4, c[0x0][0x150] ;  /* 0x0000540000047ab9 */ /* 0x000fe20000000800 */
[----:B------:R-:W-:Y:S01]  /*0580*/  LEA.HI R5, R5, R2, RZ, 0x2 ;  /* 0x0000000205057211 */ /* 0x000fe200078f10ff */
[----:B------:R-:W-:Y:S01]  /*0590*/  FMUL R4, R4, UR4 ;  /* 0x0000000404047c20 */ /* 0x000fe20008400000 */
[----:B------:R-:W-:Y:S01]  /*05a0*/  LEA.HI R9, R9, R0, RZ, 0x2 ;  /* 0x0000000009097211 */ /* 0x000fe200078f10ff */
[----:B------:R-:W-:Y:S01]  /*05b0*/  ULDC UR4, c[0x0][0x154] ;  /* 0x0000550000047ab9 */ /* 0x000fe20000000800 */
[----:B------:R-:W-:Y:S01]  /*05c0*/  LOP3.LUT R5, R5, 0xfffffffc, RZ, 0xc0, !PT ;  /* 0xfffffffc05057812 */ /* 0x000fe200078ec0ff */
[----:B------:R-:W0:Y:S01]  /*05d0*/  LDC R8, c[0x0][0x140] ;  /* 0x00005000ff087b82 */ /* 0x000e220000000800 */
[----:B------:R-:W-:Y:S01]  /*05e0*/  LOP3.LUT R9, R9, 0x3ffffffc, RZ, 0xc0, !PT ;  /* 0x3ffffffc09097812 */ /* 0x000fe200078ec0ff */
[----:B------:R-:W1:Y:S01]  /*05f0*/  F2I.U32.TRUNC.NTZ R4, R4 ;  /* 0x0000000400047305 */ /* 0x000e62000020f000 */
[----:B------:R-:W-:Y:S01]  /*0600*/  LOP3.LUT P0, RZ, R12, 0x7, RZ, 0xc0, !PT ;  /* 0x000000070cff7812 */ /* 0x000fe2000780c0ff */
[----:B------:R-:W-:Y:S01]  /*0610*/  IMAD.IADD R5, R2, 0x1, -R5 ;  /* 0x0000000102057824 */ /* 0x000fe200078e0a05 */
[----:B------:R-:W-:Y:S01]  /*0620*/  I2FP.F32.U32 R2, R11 ;  /* 0x0000000b00027245 */ /* 0x000fe20000201000 */
[----:B------:R-:W-:Y:S01]  /*0630*/  IMAD.IADD R0, R0, 0x1, -R9 ;  /* 0x0000000100007824 */ /* 0x000fe200078e0a09 */
[----:B------:R-:W-:Y:S01]  /*0640*/  ISETP.NE.AND P3, PT, R13, 0x1, PT ;  /* 0x000000010d00780c */ /* 0x000fe20003f65270 */
[----:B------:R-:W-:Y:S01]  /*0650*/  NOP ;  /* 0x0000000000007918 */ /* 0x000fe20000000000 */
[----:B------:R-:W-:Y:S01]  /*0660*/  NOP ;  /* 0x0000000000007918 */ /* 0x000fe20000000000 */
[----:B------:R-:W-:-:S02]  /*0670*/  IMAD R5, R0, 0x4, R5 ;  /* 0x0000000400057824 */ /* 0x000fc400078e0205 */
[----:B------:R-:W-:Y:S01]  /*0680*/  FMUL R6, R2, UR4 ;  /* 0x0000000402067c20 */ /* 0x000fe20008400000 */
[----:B------:R-:W-:Y:S02]  /*0690*/  ULDC UR4, c[0x0][0x144] ;  /* 0x0000510000047ab9 */ /* 0x000fe40000000800 */
[C---:B------:R-:W-:Y:S01]  /*06a0*/  LEA.HI R0, R5.reuse, R5, RZ, 0x1 ;  /* 0x0000000505007211 */ /* 0x040fe200078f08ff */
[----:B-1----:R-:W-:Y:S02]  /*06b0*/  IMAD.MOV R2, RZ, RZ, -R4 ;  /* 0x000000ffff027224 */ /* 0x002fe400078e0a04 */
[----:B------:R-:W1:Y:S01]  /*06c0*/  F2I.U32.TRUNC.NTZ R6, R6 ;  /* 0x0000000600067305 */ /* 0x000e62000020f000 */
[----:B------:R-:W-:Y:S01]  /*06d0*/  LOP3.LUT R0, R0, 0xfffffffe, RZ, 0xc0, !PT ;  /* 0xfffffffe00007812 */ /* 0x000fe200078ec0ff */
[----:B------:R-:W-:Y:S01]  /*06e0*/  IMAD R9, R2, UR4, R7 ;  /* 0x0000000402097c24 */ /* 0x000fe2000f8e0207 */
[----:B------:R-:W-:Y:S01]  /*06f0*/  ULDC UR4, c[0x0][0x148] ;  /* 0x0000520000047ab9 */ /* 0x000fe20000000800 */
[C---:B------:R-:W-:Y:S01]  /*0700*/  IMAD.SHL.U32 R2, R5.reuse, 0x4, RZ ;  /* 0x0000000405027824 */ /* 0x040fe200078e00ff */
[----:B0-----:R-:W-:Y:S01]  /*0710*/  ISETP.EQ.U32.AND P1, PT, R8, 0x1, PT ;  /* 0x000000010800780c */ /* 0x001fe20003f22070 */
[----:B------:R-:W-:-:S03]  /*0720*/  IMAD.IADD R0, R5, 0x1, -R0 ;  /* 0x0000000105007824 */ /* 0x000fc600078e0a00 */
[----:B------:R-:W-:Y:S02]  /*0730*/  LOP3.LUT R2, R5, 0xc, R2, 0x78, !PT ;  /* 0x0000000c05027812 */ /* 0x000fe400078e7802 */
[----:B------:R-:W-:Y:S02]  /*0740*/  ISETP.NE.AND P4, PT, R0, R9, PT ;  /* 0x000000090000720c */ /* 0x000fe40003f85270 */
[----:B------:R-:W-:Y:S01]  /*0750*/  SHF.R.S32.HI R0, RZ, 0x1f, R3 ;  /* 0x0000001fff007819 */ /* 0x000fe20000011403 */
[----:B-1----:R-:W-:Y:S01]  /*0760*/  IMAD.MOV R14, RZ, RZ, -R6 ;  /* 0x000000ffff0e7224 */ /* 0x002fe200078e0a06 */
[----:B------:R-:W-:Y:S01]  /*0770*/  ISETP.LT.U32.AND P0, PT, R2, 0x2, !P0 ;  /* 0x000000020200780c */ /* 0x000fe20004701070 */
[----:B------:R-:W-:Y:S01]  /*0780*/  IMAD.MOV.U32 R6, RZ, RZ, 0x1 ;  /* 0x00000001ff067424 */ /* 0x000fe200078e00ff */
[----:B------:R-:W-:Y:S01]  /*0790*/  LEA.HI R0, R0, R3, RZ, 0x2 ;  /* 0x0000000300007211 */ /* 0x000fe200078f10ff */
[----:B------:R-:W-:-:S03]  /*07a0*/  IMAD R5, R14, UR4, R11 ;  /* 0x000000040e057c24 */ /* 0x000fc6000f8e020b */
[----:B------:R-:W-:-:S03]  /*07b0*/  LOP3.LUT R0, R0, 0xfffffffc, RZ, 0xc0, !PT ;  /* 0xfffffffc00007812 */ /* 0x000fc600078ec0ff */
[----:B------:R-:W-:Y:S02]  /*07c0*/  @P4 LEA.HI R4, R2, R2, RZ, 0x1 ;  /* 0x0000000202044211 */ /* 0x000fe400078f08ff */
[----:B------:R-:W-:Y:S02]  /*07d0*/  IMAD.IADD R14, R3, 0x1, -R0 ;  /* 0x00000001030e7824 */ /* 0x000fe400078e0a00 */
[----:B------:R-:W-:-:S03]  /*07e0*/  @P4 SHF.R.S32.HI R4, RZ, 0x1, R4 ;  /* 0x00000001ff044819 */ /* 0x000fc60000011404 */
[----:B------:R-:W-:Y:S02]  /*07f0*/  LOP3.LUT P2, RZ, R13, R14, RZ, 0xfc, !PT ;  /* 0x0000000e0dff7212 */ /* 0x000fe4000784fcff */
[----:B------:R-:W-:Y:S02]  /*0800*/  @P4 ISETP.NE.AND P5, PT, R4, R5, PT ;  /* 0x000000050400420c */ /* 0x000fe40003fa5270 */
[----:B------:R-:W-:Y:S02]  /*0810*/  SEL R3, RZ, 0x1, P2 ;  /* 0x00000001ff037807 */ /* 0x000fe40001000000 */
[----:B------:R-:W-:Y:S02]  /*0820*/  SEL R5, RZ, 0x1, !P0 ;  /* 0x00000001ff057807 */ /* 0x000fe40004000000 */
[----:B------:R-:W-:Y:S02]  /*0830*/  @P4 SEL R6, RZ, 0x1, P5 ;  /* 0x00000001ff064807 */ /* 0x000fe40002800000 */
[----:B------:R-:W-:-:S02]  /*0840*/  SEL R3, R3, 0x2, P3 ;  /* 0x0000000203037807 */ /* 0x000fc40001800000 */
[----:B------:R-:W-:Y:S01]  /*0850*/  LOP3.LUT R6, R6, R5, RZ, 0xc0, !PT ;  /* 0x0000000506067212 */ /* 0x000fe200078ec0ff */
[----:B------:R-:W-:Y:S06]  /*0860*/  @!P1 BRA `(.L_x_4) ;  /* 0x0000000000089947 */ /* 0x000fec0003800000 */
[----:B------:R-:W-:Y:S01]  /*0870*/  UCGABAR_ARV ;  /* 0x00000000000079c7 */ /* 0x000fe20008000000 */
[----:B------:R-:W-:Y:S05]  /*0880*/  BRA `(.L_x_5) ;  /* 0x0000000000047947 */ /* 0x000fea0003800000 */
.L_x_4:
[----:B------:R-:W-:Y:S01]  /*0890*/  NOP ;  /* 0x0000000000007918 */ /* 0x000fe20000000000 */
.L_x_5:
[----:B------:R-:W-:Y:S01]  /*08a0*/  ULDC.64 UR4, c[0x0][0x618] ;  /* 0x0001860000047ab9 */ /* 0x000fe20000000a00 */
[----:B------:R-:W-:Y:S01]  /*08b0*/  ULDC.64 UR12, c[0x0][0x208] ;  /* 0x00008200000c7ab9 */ /* 0x000fe20000000a00 */
[----:B------:R-:W-:-:S04]  /*08c0*/  ISETP.NE.U32.AND P0, PT, RZ, UR4, PT ;  /* 0x00000004ff007c0c */ /* 0x000fc8000bf05070 */
[----:B------:R-:W-:-:S13]  /*08d0*/  ISETP.NE.AND.EX P0, PT, RZ, UR5, PT, P0 ;  /* 0x00000005ff007c0c */ /* 0x000fda000bf05300 */
[----:B------:R-:W-:Y:S05]  /*08e0*/  @!P0 BRA `(.L_x_6) ;  /* 0x00000000001c8947 */ /* 0x000fea0003800000 */
[----:B------:R-:W0:Y:S02]  /*08f0*/  LDC.64 R4, c[0x0][0x618] ;  /* 0x00018600ff047b82 */ /* 0x000e240000000a00 */
[----:B0-----:R-:W2:Y:S02]  /*0900*/  LDG.E.64 R4, desc[UR12][R4.64] ;  /* 0x0000000c04047981 */ /* 0x001ea4000c1e1b00 */
[----:B--2---:R-:W-:-:S04]  /*0910*/  ISETP.NE.U32.AND P0, PT, R4, RZ, PT ;  /* 0x000000ff0400720c */ /* 0x004fc80003f05070 */
[----:B------:R-:W-:-:S13]  /*0920*/  ISETP.NE.AND.EX P0, PT, R5, RZ, PT, P0 ;  /* 0x000000ff0500720c */ /* 0x000fda0003f05300 */
[----:B------:R-:W-:Y:S05]  /*0930*/  @!P0 BRA `(.L_x_6) ;  /* 0x0000000000088947 */ /* 0x000fea0003800000 */
[----:B------:R0:W5:Y:S01]  /*0940*/  LD.E R0, desc[UR12][R4.64] ;  /* 0x0000000c04007980 */ /* 0x000162000c101900 */
[----:B------:R-:W-:Y:S05]  /*0950*/  BRA `(.L_x_7) ;  /* 0x0000000000207947 */ /* 0x000fea0003800000 */
.L_x_6:
[----:B------:R-:W-:Y:S02]  /*0960*/  ULDC.64 UR4, c[0x0][0x608] ;  /* 0x0001820000047ab9 */ /* 0x000fe40000000a00 */
[----:B------:R-:W-:-:S04]  /*0970*/  ISETP.NE.U32.AND P0, PT, RZ, UR4, PT ;  /* 0x00000004ff007c0c */ /* 0x000fc8000bf05070 */
[----:B------:R-:W-:-:S13]  /*0980*/  ISETP.NE.AND.EX P0, PT, RZ, UR5, PT, P0 ;  /* 0x00000005ff007c0c */ /* 0x000fda000bf05300 */
[----:B------:R-:W-:Y:S05]  /*0990*/  @!P0 BRA `(.L_x_8) ;  /* 0x00000000000c8947 */ /* 0x000fea0003800000 */
[----:B------:R-:W0:Y:S02]  /*09a0*/  LDC.64 R4, c[0x0][0x608] ;  /* 0x00018200ff047b82 */ /* 0x000e240000000a00 */
[----:B0-----:R1:W5:Y:S01]  /*09b0*/  LDG.E R0, desc[UR12][R4.64] ;  /* 0x0000000c04007981 */ /* 0x001362000c1e1900 */
[----:B------:R-:W-:Y:S05]  /*09c0*/  BRA `(.L_x_7) ;  /* 0x0000000000047947 */ /* 0x000fea0003800000 */
.L_x_8:
[----:B------:R-:W2:Y:S02]  /*09d0*/  LDC R0, c[0x0][0x600] ;  /* 0x00018000ff007b82 */ /* 0x000ea40000000800 */
.L_x_7:
[----:B------:R-:W-:Y:S02]  /*09e0*/  ULDC.64 UR4, c[0x0][0x620] ;  /* 0x0001880000047ab9 */ /* 0x000fe40000000a00 */
[----:B------:R-:W-:-:S04]  /*09f0*/  ISETP.NE.U32.AND P0, PT, RZ, UR4, PT ;  /* 0x00000004ff007c0c */ /* 0x000fc8000bf05070 */
[----:B------:R-:W-:-:S13]  /*0a00*/  ISETP.NE.AND.EX P0, PT, RZ, UR5, PT, P0 ;  /* 0x00000005ff007c0c */ /* 0x000fda000bf05300 */
[----:B------:R-:W-:Y:S05]  /*0a10*/  @!P0 BRA `(.L_x_9) ;  /* 0x00000000001c8947 */ /* 0x000fea0003800000 */
[----:B01----:R-:W0:Y:S02]  /*0a20*/  LDC.64 R4, c[0x0][0x620] ;  /* 0x00018800ff047b82 */ /* 0x003e240000000a00 */
[----:B0-----:R-:W3:Y:S02]  /*0a30*/  LDG.E.64 R4, desc[UR12][R4.64] ;  /* 0x0000000c04047981 */ /* 0x001ee4000c1e1b00 */
[----:B---3--:R-:W-:-:S04]  /*0a40*/  ISETP.NE.U32.AND P0, PT, R4, RZ, PT ;  /* 0x000000ff0400720c */ /* 0x008fc80003f05070 */
[----:B------:R-:W-:-:S13]  /*0a50*/  ISETP.NE.AND.EX P0, PT, R5, RZ, PT, P0 ;  /* 0x000000ff0500720c */ /* 0x000fda0003f05300 */
[----:B------:R-:W-:Y:S05]  /*0a60*/  @!P0 BRA `(.L_x_9) ;  /* 0x0000000000088947 */ /* 0x000fea0003800000 */
[----:B------:R0:W5:Y:S01]  /*0a70*/  LD.E R4, desc[UR12][R4.64] ;  /* 0x0000000c04047980 */ /* 0x000162000c101900 */
[----:B------:R-:W-:Y:S05]  /*0a80*/  BRA `(.L_x_10) ;  /* 0x0000000000207947 */ /* 0x000fea0003800000 */
.L_x_9:
[----:B------:R-:W-:Y:S02]  /*0a90*/  ULDC.64 UR4, c[0x0][0x610] ;  /* 0x0001840000047ab9 */ /* 0x000fe40000000a00 */
[----:B------:R-:W-:-:S04]  /*0aa0*/  ISETP.NE.U32.AND P0, PT, RZ, UR4, PT ;  /* 0x00000004ff007c0c */ /* 0x000fc8000bf05070 */
[----:B------:R-:W-:-:S13]  /*0ab0*/  ISETP.NE.AND.EX P0, PT, RZ, UR5, PT, P0 ;  /* 0x00000005ff007c0c */ /* 0x000fda000bf05300 */
[----:B------:R-:W-:Y:S05]  /*0ac0*/  @!P0 BRA `(.L_x_11) ;  /* 0x00000000000c8947 */ /* 0x000fea0003800000 */
[----:B01----:R-:W0:Y:S02]  /*0ad0*/  LDC.64 R4, c[0x0][0x610] ;  /* 0x00018400ff047b82 */ /* 0x003e240000000a00 */
[----:B0-----:R1:W5:Y:S01]  /*0ae0*/  LDG.E R4, desc[UR12][R4.64] ;  /* 0x0000000c04047981 */ /* 0x001362000c1e1900 */
[----:B------:R-:W-:Y:S05]  /*0af0*/  BRA `(.L_x_10) ;  /* 0x0000000000047947 */ /* 0x000fea0003800000 */
.L_x_11:
[----:B01----:R-:W3:Y:S02]  /*0b00*/  LDC R4, c[0x0][0x604] ;  /* 0x00018100ff047b82 */ /* 0x003ee40000000800 */
.L_x_10:
[----:B01----:R-:W0:Y:S01]  /*0b10*/  LDC R5, c[0x0][0x4d8] ;  /* 0x00013600ff057b82 */ /* 0x003e220000000800 */
[----:B------:R-:W-:-:S07]  /*0b20*/  IABS R21, R11 ;  /* 0x0000000b00157213 */ /* 0x000fce0000000000 */
[----:B------:R-:W1:Y:S01]  /*0b30*/  LDC R19, c[0x0][0x4dc] ;  /* 0x00013700ff137b82 */ /* 0x000e620000000800 */
[----:B0-----:R-:W-:-:S05]  /*0b40*/  VIADD R5, R5, 0x7f ;  /* 0x0000007f05057836 */ /* 0x001fca0000000000 */
[----:B------:R-:W-:Y:S02]  /*0b50*/  SHF.R.S32.HI R8, RZ, 0x1f, R5 ;  /* 0x0000001fff087819 */ /* 0x000fe40000011405 */
[----:B-1----:R-:W-:Y:S02]  /*0b60*/  IABS R20, R19 ;  /* 0x0000001300147213 */ /* 0x002fe40000000000 */
[----:B------:R-:W-:-:S04]  /*0b70*/  LEA.HI R8, R8, R5, RZ, 0x7 ;  /* 0x0000000508087211 */ /* 0x000fc800078f38ff */
[----:B------:R-:W-:-:S04]  /*0b80*/  SHF.R.S32.HI R16, RZ, 0x7, R8 ;  /* 0x00000007ff107819 */ /* 0x000fc80000011408 */
[----:B------:R-:W-:-:S04]  /*0b90*/  IABS R17, R16 ;  /* 0x0000001000117213 */ /* 0x000fc80000000000 */
[----:B------:R-:W0:Y:S08]  /*0ba0*/  I2F.RP R5, R17 ;  /* 0x0000001100057306 */ /* 0x000e300000209400 */
[----:B0-----:R-:W0:Y:S02]  /*0bb0*/  MUFU.RCP R5, R5 ;  /* 0x0000000500057308 */ /* 0x001e240000001000 */
[----:B0-----:R-:W-:-:S06]  /*0bc0*/  VIADD R8, R5, 0xffffffe ;  /* 0x0ffffffe05087836 */ /* 0x001fcc0000000000 */
[----:B------:R0:W1:Y:S02]  /*0bd0*/  F2I.FTZ.U32.TRUNC.NTZ R9, R8 ;  /* 0x0000000800097305 */ /* 0x000064000021f000 */
[----:B0-----:R-:W-:Y:S02]  /*0be0*/  IMAD.MOV.U32 R8, RZ, RZ, RZ ;  /* 0x000000ffff087224 */ /* 0x001fe400078e00ff */
[----:B-1----:R-:W-:-:S04]  /*0bf0*/  IMAD.MOV R18, RZ, RZ, -R9 ;  /* 0x000000ffff127224 */ /* 0x002fc800078e0a09 */
[----:B------:R-:W-:Y:S01]  /*0c00*/  IMAD R15, R18, R17, RZ ;  /* 0x00000011120f7224 */ /* 0x000fe200078e02ff */
[----:B------:R-:W-:-:S03]  /*0c10*/  IABS R18, R16 ;  /* 0x0000001000127213 */ /* 0x000fc60000000000 */
[----:B------:R-:W-:Y:S02]  /*0c20*/  IMAD.HI.U32 R9, R9, R15, R8 ;  /* 0x0000000f09097227 */ /* 0x000fe400078e0008 */
[----:B------:R-:W0:Y:S02]  /*0c30*/  I2F.RP R15, R20 ;  /* 0x00000014000f7306 */ /* 0x000e240000209400 */
[----:B------:R-:W-:Y:S02]  /*0c40*/  IMAD.MOV.U32 R8, RZ, RZ, R21 ;  /* 0x000000ffff087224 */ /* 0x000fe400078e0015 */
[----:B------:R-:W-:Y:S01]  /*0c50*/  IMAD.MOV R18, RZ, RZ, -R18 ;  /* 0x000000ffff127224 */ /* 0x000fe200078e0a12 */
[----:B------:R-:W1:Y:S01]  /*0c60*/  LDC R21, c[0x0][0x4e0] ;  /* 0x00013800ff157b82 */ /* 0x000e620000000800 */
[----:B------:R-:W-:-:S04]  /*0c70*/  IMAD.HI.U32 R5, R9, R8, RZ ;  /* 0x0000000809057227 */ /* 0x000fc800078e00ff */
[----:B------:R-:W-:-:S05]  /*0c80*/  IMAD R8, R5, R18, R8 ;  /* 0x0000001205087224 */ /* 0x000fca00078e0208 */
[----:B------:R-:W-:Y:S01]  /*0c90*/  ISETP.GT.U32.AND P2, PT, R17, R8, PT ;  /* 0x000000081100720c */ /* 0x000fe20003f44070 */
[----:B0-----:R-:W0:-:S12]  /*0ca0*/  MUFU.RCP R15, R15 ;  /* 0x0000000f000f7308 */ /* 0x001e180000001000 */
[----:B------:R-:W-:Y:S02]  /*0cb0*/  @!P2 IMAD.IADD R8, R8, 0x1, -R17 ;  /* 0x000000010808a824 */ /* 0x000fe400078e0a11 */
[----:B------:R-:W-:Y:S01]  /*0cc0*/  @!P2 VIADD R5, R5, 0x1 ;  /* 0x000000010505a836 */ /* 0x000fe20000000000 */
[----:B------:R-:W-:Y:S01]  /*0cd0*/  ISETP.NE.AND P2, PT, R16, RZ, PT ;  /* 0x000000ff1000720c */ /* 0x000fe20003f45270 */
[----:B0-----:R-:W-:Y:S01]  /*0ce0*/  VIADD R9, R15, 0xffffffe ;  /* 0x0ffffffe0f097836 */ /* 0x001fe20000000000 */
[----:B------:R-:W-:Y:S02]  /*0cf0*/  ISETP.GE.U32.AND P0, PT, R8, R17, PT ;  /* 0x000000110800720c */ /* 0x000fe40003f06070 */
[----:B------:R-:W-:Y:S02]  /*0d00*/  LOP3.LUT R8, R11, R16, RZ, 0x3c, !PT ;  /* 0x000000100b087212 */ /* 0x000fe400078e3cff */
[----:B-1----:R-:W-:Y:S01]  /*0d10*/  IABS R17, R21 ;  /* 0x0000001500117213 */ /* 0x002fe20000000000 */
[----:B------:R-:W0:Y:S01]  /*0d20*/  F2I.FTZ.U32.TRUNC.NTZ R9, R9 ;  /* 0x0000000900097305 */ /* 0x000e22000021f000 */
[----:B------:R-:W-:Y:S01]  /*0d30*/  ISETP.GE.AND P3, PT, R8, RZ, PT ;  /* 0x000000ff0800720c */ /* 0x000fe20003f66270 */
[----:B------:R-:W-:-:S06]  /*0d40*/  IMAD.MOV.U32 R8, RZ, RZ, RZ ;  /* 0x000000ffff087224 */ /* 0x000fcc00078e00ff */
[----:B------:R-:W-:-:S04]  /*0d50*/  @P0 VIADD R5, R5, 0x1 ;  /* 0x0000000105050836 */ /* 0x000fc80000000000 */
[----:B------:R-:W-:Y:S02]  /*0d60*/  IMAD.MOV.U32 R22, RZ, RZ, R5 ;  /* 0x000000ffff167224 */ /* 0x000fe400078e0005 */
[----:B0-----:R-:W-:Y:S02]  /*0d70*/  IMAD.MOV R5, RZ, RZ, -R9 ;  /* 0x000000ffff057224 */ /* 0x001fe400078e0a09 */
[----:B------:R-:W-:Y:S01]  /*0d80*/  @!P3 IMAD.MOV R22, RZ, RZ, -R22 ;  /* 0x000000ffff16b224 */ /* 0x000fe200078e0a16 */
[----:B------:R-:W-:Y:S01]  /*0d90*/  @!P2 LOP3.LUT R22, RZ, R16, RZ, 0x33, !PT ;  /* 0x00000010ff16a212 */ /* 0x000fe200078e33ff */
[----:B------:R-:W-:-:S03]  /*0da0*/  IMAD R5, R5, R20, RZ ;  /* 0x0000001405057224 */ /* 0x000fc600078e02ff */
[----:B------:R-:W-:Y:S01]  /*0db0*/  IABS R15, R22 ;  /* 0x00000016000f7213 */ /* 0x000fe20000000000 */
[----:B------:R-:W-:-:S04]  /*0dc0*/  IMAD.HI.U32 R8, R9, R5, R8 ;  /* 0x0000000509087227 */ /* 0x000fc800078e0008 */
[----:B------:R-:W-:Y:S02]  /*0dd0*/  IMAD.MOV.U32 R5, RZ, RZ, R15 ;  /* 0x000000ffff057224 */ /* 0x000fe400078e000f */
[----:B------:R-:W0:Y:S02]  /*0de0*/  I2F.RP R15, R17 ;  /* 0x00000011000f7306 */ /* 0x000e240000209400 */
[----:B------:R-:W-:-:S04]  /*0df0*/  IMAD.HI.U32 R8, R8, R5, RZ ;  /* 0x0000000508087227 */ /* 0x000fc800078e00ff */
[----:B------:R-:W-:-:S04]  /*0e00*/  IMAD.MOV R9, RZ, RZ, -R8 ;  /* 0x000000ffff097224 */ /* 0x000fc800078e0a08 */
[C---:B------:R-:W-:Y:S01]  /*0e10*/  IMAD R5, R20.reuse, R9, R5 ;  /* 0x0000000914057224 */ /* 0x040fe200078e0205 */
[----:B0-----:R-:W0:Y:S04]  /*0e20*/  MUFU.RCP R15, R15 ;  /* 0x0000000f000f7308 */ /* 0x001e280000001000 */
[----:B------:R-:W-:-:S13]  /*0e30*/  ISETP.GT.U32.AND P2, PT, R20, R5, PT ;  /* 0x000000051400720c */ /* 0x000fda0003f44070 */
[----:B------:R-:W-:Y:S02]  /*0e40*/  @!P2 IMAD.IADD R5, R5, 0x1, -R20 ;  /* 0x000000010505a824 */ /* 0x000fe400078e0a14 */
[----:B------:R-:W-:Y:S01]  /*0e50*/  @!P2 VIADD R8, R8, 0x1 ;  /* 0x000000010808a836 */ /* 0x000fe20000000000 */
[----:B------:R-:W-:Y:S01]  /*0e60*/  ISETP.NE.AND P2, PT, R19, RZ, PT ;  /* 0x000000ff1300720c */ /* 0x000fe20003f45270 */
[----:B0-----:R-:W-:Y:S01]  /*0e70*/  VIADD R9, R15, 0xffffffe ;  /* 0x0ffffffe0f097836 */ /* 0x001fe20000000000 */
[----:B------:R-:W-:Y:S02]  /*0e80*/  ISETP.GE.U32.AND P0, PT, R5, R20, PT ;  /* 0x000000140500720c */ /* 0x000fe40003f06070 */
[----:B------:R-:W-:-:S03]  /*0e90*/  LOP3.LUT R5, R22, R19, RZ, 0x3c, !PT ;  /* 0x0000001316057212 */ /* 0x000fc600078e3cff */
[----:B------:R-:W0:Y:S01]  /*0ea0*/  F2I.FTZ.U32.TRUNC.NTZ R9, R9 ;  /* 0x0000000900097305 */ /* 0x000e22000021f000 */
[----:B------:R-:W-:-:S07]  /*0eb0*/  ISETP.GE.AND P3, PT, R5, RZ, PT ;  /* 0x000000ff0500720c */ /* 0x000fce0003f66270 */
[----:B------:R-:W-:-:S04]  /*0ec0*/  @P0 VIADD R8, R8, 0x1 ;  /* 0x0000000108080836 */ /* 0x000fc80000000000 */
[----:B------:R-:W-:Y:S02]  /*0ed0*/  IMAD.MOV.U32 R24, RZ, RZ, R8 ;  /* 0x000000ffff187224 */ /* 0x000fe400078e0008 */
[----:B0-----:R-:W-:Y:S02]  /*0ee0*/  IMAD.MOV R8, RZ, RZ, -R9 ;  /* 0x000000ffff087224 */ /* 0x001fe400078e0a09 */
[----:B------:R-:W-:Y:S01]  /*0ef0*/  @!P3 IMAD.MOV R24, RZ, RZ, -R24 ;  /* 0x000000ffff18b224 */ /* 0x000fe200078e0a18 */
[----:B------:R-:W-:Y:S01]  /*0f00*/  @!P2 LOP3.LUT R24, RZ, R19, RZ, 0x33, !PT ;  /* 0x00000013ff18a212 */ /* 0x000fe200078e33ff */
[----:B------:R-:W-:Y:S02]  /*0f10*/  IMAD R5, R8, R17, RZ ;  /* 0x0000001108057224 */ /* 0x000fe400078e02ff */
[----:B------:R-:W-:Y:S01]  /*0f20*/  IMAD.MOV.U32 R8, RZ, RZ, RZ ;  /* 0x000000ffff087224 */ /* 0x000fe200078e00ff */
[----:B------:R-:W-:Y:S01]  /*0f30*/  IABS R15, R24 ;  /* 0x00000018000f7213 */ /* 0x000fe20000000000 */
[----:B------:R-:W-:-:S02]  /*0f40*/  IMAD.MOV R18, RZ, RZ, -R24 ;  /* 0x000000ffff127224 */ /* 0x000fc400078e0a18 */
[----:B------:R-:W-:-:S04]  /*0f50*/  IMAD.HI.U32 R8, R9, R5, R8 ;  /* 0x0000000509087227 */ /* 0x000fc800078e0008 */
[----:B------:R-:W-:-:S04]  /*0f60*/  IMAD.MOV.U32 R9, RZ, RZ, R15 ;  /* 0x000000ffff097224 */ /* 0x000fc800078e000f */
[----:B------:R-:W-:-:S04]  /*0f70*/  IMAD.HI.U32 R5, R8, R9, RZ ;  /* 0x0000000908057227 */ /* 0x000fc800078e00ff */
[----:B------:R-:W-:-:S04]  /*0f80*/  IMAD.MOV R8, RZ, RZ, -R5 ;  /* 0x000000ffff087224 */ /* 0x000fc800078e0a05 */
[----:B------:R-:W-:Y:S02]  /*0f90*/  IMAD R8, R17, R8, R9 ;  /* 0x0000000811087224 */ /* 0x000fe400078e0209 */
[----:B------:R-:W-:-:S03]  /*0fa0*/  IMAD R9, R19, R18, R22 ;  /* 0x0000001213097224 */ /* 0x000fc600078e0216 */
[----:B------:R-:W-:-:S13]  /*0fb0*/  ISETP.GT.U32.AND P2, PT, R17, R8, PT ;  /* 0x000000081100720c */ /* 0x000fda0003f44070 */
[----:B------:R-:W-:Y:S02]  /*0fc0*/  @!P2 IMAD.IADD R8, R8, 0x1, -R17 ;  /* 0x000000010808a824 */ /* 0x000fe400078e0a11 */
[----:B------:R-:W-:Y:S01]  /*0fd0*/  @!P2 VIADD R5, R5, 0x1 ;  /* 0x000000010505a836 */ /* 0x000fe20000000000 */
[----:B------:R-:W-:Y:S02]  /*0fe0*/  ISETP.NE.AND P2, PT, R21, RZ, PT ;  /* 0x000000ff1500720c */ /* 0x000fe40003f45270 */
[----:B------:R-:W-:Y:S02]  /*0ff0*/  ISETP.GE.U32.AND P0, PT, R8, R17, PT ;  /* 0x000000110800720c */ /* 0x000fe40003f06070 */
[----:B------:R-:W-:-:S04]  /*1000*/  LOP3.LUT R8, R24, R21, RZ, 0x3c, !PT ;  /* 0x0000001518087212 */ /* 0x000fc800078e3cff */
[----:B------:R-:W-:Y:S01]  /*1010*/  ISETP.GE.AND P3, PT, R8, RZ, PT ;  /* 0x000000ff0800720c */ /* 0x000fe20003f66270 */
[----:B------:R-:W-:-:S04]  /*1020*/  IMAD.MOV R8, RZ, RZ, -R22 ;  /* 0x000000ffff087224 */ /* 0x000fc800078e0a16 */
[----:B------:R-:W-:Y:S02]  /*1030*/  IMAD R11, R16, R8, R11 ;  /* 0x00000008100b7224 */ /* 0x000fe400078e020b */
[----:B------:R-:W-:-:S06]  /*1040*/  @P0 VIADD R5, R5, 0x1 ;  /* 0x0000000105050836 */ /* 0x000fcc0000000000 */
[----:B------:R-:W-:Y:S01]  /*1050*/  @!P3 IMAD.MOV R5, RZ, RZ, -R5 ;  /* 0x000000ffff05b224 */ /* 0x000fe200078e0a05 */
[----:B------:R-:W-:-:S05]  /*1060*/  @!P2 LOP3.LUT R5, RZ, R21, RZ, 0x33, !PT ;  /* 0x00000015ff05a212 */ /* 0x000fca00078e33ff */
[----:B------:R-:W-:-:S04]  /*1070*/  IMAD.MOV R20, RZ, RZ, -R5 ;  /* 0x000000ffff147224 */ /* 0x000fc800078e0a05 */
[----:B------:R-:W-:Y:S01]  /*1080*/  IMAD R8, R21, R20, R24 ;  /* 0x0000001415087224 */ /* 0x000fe200078e0218 */
[----:B------:R-:W-:Y:S06]  /*1090*/  @!P1 BRA `(.L_x_12) ;  /* 0x00000000000c9947 */ /* 0x000fec0003800000 */
[----:B------:R-:W-:Y:S01]  /*10a0*/  UCGABAR_WAIT ;  /* 0x0000000000007dc7 */ /* 0x000fe20008000000 */
[----:B------:R-:W-:Y:S01]  /*10b0*/  CCTL.IVALL ;  /* 0x00000000ff00798f */ /* 0x000fe20002000000 */
[----:B------:R-:W-:Y:S05]  /*10c0*/  BRA `(.L_x_13) ;  /* 0x0000000000047947 */ /* 0x000fea0003800000 */
.L_x_12:
[----:B------:R-:W-:Y:S06]  /*10d0*/  BAR.SYNC.DEFER_BLOCKING 0x0 ;  /* 0x0000000000007b1d */ /* 0x000fec0000010000 */
.L_x_13:
[----:B------:R-:W-:-:S13]  /*10e0*/  ISETP.NE.AND P0, PT, R13, RZ, PT ;  /* 0x000000ff0d00720c */ /* 0x000fda0003f05270 */
[----:B------:R-:W-:Y:S05]  /*10f0*/  @!P0 BRA `(.L_x_14) ;  /* 0x0000005000dc8947 */ /* 0x000fea0003800000 */
[----:B------:R-:W-:-:S13]  /*1100*/  ISETP.NE.AND P0, PT, R13, 0x1, PT ;  /* 0x000000010d00780c */ /* 0x000fda0003f05270 */
[----:B------:R-:W-:Y:S05]  /*1110*/  @P0 EXIT ;  /* 0x000000000000094d */ /* 0x000fea0003800000 */
[----:B------:R-:W0:Y:S01]  /*1120*/  LDC R10, c[0x0][0x294] ;  /* 0x0000a500ff0a7b82 */ /* 0x000e220000000800 */
[----:B------:R-:W-:Y:S01]  /*1130*/  UMOV UR4, URZ ;  /* 0x0000003f00047c82 */ /* 0x000fe20008000000 */
[----:B------:R-:W-:Y:S02]  /*1140*/  CS2R R86, SRZ ;  /* 0x0000000000567805 */ /* 0x000fe4000001ff00 */
[----:B------:R-:W-:Y:S02]  /*1150*/  CS2R R24, SRZ ;  /* 0x0000000000187805 */ /* 0x000fe4000001ff00 */
[----:B------:R-:W-:Y:S02]  /*1160*/  CS2R R26, SRZ ;  /* 0x00000000001a7805 */ /* 0x000fe4000001ff00 */
[----:B------:R-:W-:Y:S02]  /*1170*/  CS2R R28, SRZ ;  /* 0x00000000001c7805 */ /* 0x000fe4000001ff00 */
[----:B------:R-:W-:-:S02]  /*1180*/  CS2R R30, SRZ ;  /* 0x00000000001e7805 */ /* 0x000fc4000001ff00 */
[----:B------:R-:W-:Y:S02]  /*1190*/  CS2R R32, SRZ ;  /* 0x0000000000207805 */ /* 0x000fe4000001ff00 */
        /* <DEDUP_REMOVED lines=16> */
[----:B0-----:R-:W-:-:S02]  /*12a0*/  ISETP.GE.AND P0, PT, R10, 0x1, PT ;  /* 0x000000010a00780c */ /* 0x001fc40003f06270 */
        /* <DEDUP_REMOVED lines=9> */
[----:B------:R-:W-:Y:S01]  /*1340*/  CS2R R84, SRZ ;  /* 0x0000000000547805 */ /* 0x000fe2000001ff00 */
[----:B------:R-:W-:Y:S06]  /*1350*/  @!P0 BRA `(.L_x_15) ;  /* 0x0000000000748947 */ /* 0x000fec0003800000 */
[----:B------:R-:W-:-:S04]  /*1360*/  LOP3.LUT R7, R3, 0x1, RZ, 0xfc, !PT ;  /* 0x0000000103077812 */ /* 0x000fc800078efcff */
[----:B------:R-:W-:-:S13]  /*1370*/  ISETP.NE.AND P0, PT, R7, 0x3, PT ;  /* 0x000000030700780c */ /* 0x000fda0003f05270 */
[----:B------:R-:W-:Y:S05]  /*1380*/  @!P0 BRA `(.L_x_16) ;  /* 0x0000000000048947 */ /* 0x000fea0003800000 */
[----:B------:R-:W-:Y:S01]  /*1390*/  BPT.TRAP 0x1 ;  /* 0x000000040000795c */ /* 0x000fe20000300000 */
.L_x_16:
[----:B------:R-:W0:Y:S01]  /*13a0*/  S2UR UR5, SR_CgaCtaId ;  /* 0x00000000000579c3 */ /* 0x000e220000008800 */
[----:B------:R-:W-:Y:S01]  /*13b0*/  SHF.L.U32 R7, RZ, 0x1f, RZ ;  /* 0x0000001fff077819 */ /* 0x000fe200000006ff */
[----:B------:R-:W-:Y:S02]  /*13c0*/  UMOV UR4, 0x400 ;  /* 0x0000040000047882 */ /* 0x000fe40000000000 */
[----:B0-----:R-:W-:-:S12]  /*13d0*/  ULEA UR6, UR5, UR4, 0x18 ;  /* 0x0000000405067291 */ /* 0x001fd8000f8ec03f */
.L_x_17:
[----:B0-----:R-:W-:-:S04]  /*13e0*/  IMAD.U32 R12, RZ, RZ, UR6 ;  /* 0x00000006ff0c7e24 */ /* 0x001fc8000f8e00ff */
[----:B------:R0:W1:Y:S03]  /*13f0*/  SYNCS.PHASECHK.TRANS64.TRYWAIT P0, [R12+URZ+0x36000], R7 ;  /* 0x036000070c0075a7 */ /* 0x000066000800017f */
[----:B-1----:R-:W-:Y:S05]  /*1400*/  @!P0 NANOSLEEP.SYNCS 0x989680 ;  /* 0x009896800000895d */ /* 0x002fea0003900000 */
[----:B------:R-:W1:Y:S02]  /*1410*/  @!P0 SYNCS.PHASECHK.TRANS64 P0, [R12+URZ+0x36000], R7 ;  /* 0x036000070c0085a7 */ /* 0x000e64000800007f */
[----:B-1----:R-:W-:Y:S05]  /*1420*/  @!P0 BRA `(.L_x_17) ;  /* 0xfffffffc00ec8947 */ /* 0x002fea000383ffff */
[----:B------:R-:W-:Y:S01]  /*1430*/  UIADD3 UR4, UR6, 0x12000, URZ ;  /* 0x0001200006047890 */ /* 0x000fe2000fffe03f */
[----:B------:R-:W-:Y:S01]  /*1440*/  WARPGROUP.ARRIVE ;  /* 0x00000000000079c5 */ /* 0x000fe20000000000 */
[----:B------:R-:W-:Y:S02]  /*1450*/  UMOV UR7, 0x40000040 ;  /* 0x4000004000077882 */ /* 0x000fe40000000000 */
[----:B------:R-:W-:Y:S02]  /*1460*/  USHF.R.U32.HI UR5, URZ, 0x4, UR4 ;  /* 0x000000043f057899 */ /* 0x000fe40008011604 */
[----:B------:R-:W-:Y:S02]  /*1470*/  USHF.R.U32.HI UR4, URZ, 0x4, UR6 ;  /* 0x000000043f047899 */ /* 0x000fe40008011606 */
[----:B------:R-:W-:Y:S02]  /*1480*/  ULOP3.LUT UR5, UR5, 0x3fff, URZ, 0xc0, !UPT ;  /* 0x00003fff05057892 */ /* 0x000fe4000f8ec03f */
[----:B------:R-:W-:-:S02]  /*1490*/  ULOP3.LUT UR4, UR4, 0x3fff, URZ, 0xc0, !UPT ;  /* 0x00003fff04047892 */ /* 0x000fc4000f8ec03f */
[----:B------:R-:W-:-:S03]  /*14a0*/  ULOP3.LUT UR6, UR5, 0x1000000, URZ, 0xfc, !UPT ;  /* 0x0100000005067892 */ /* 0x000fc6000f8efc3f */
[----:B------:R-:W-:-:S06]  /*14b0*/  UMOV UR5, 0x40000040 ;  /* 0x4000004000057882 */ /* 0x000fcc0000000000 */
[----:B------:R-:W-:Y:S01]  /*14c0*/  HGMMA.64x128x16.F32 R24, gdesc[UR4].tnspA.tnspB, RZ, !UPT ;  /* 0x61e00000041879f0 */ /* 0x000fe2000c7008ff */
[----:B------:R-:W-:Y:S02]  /*14d0*/  UIADD3 UR4, UR4, 0x80, URZ ;  /* 0x0000008004047890 */ /* 0x000fe4000fffe03f */
[----:B------:R-:W-:Y:S01]  /*14e0*/  UIADD3 UR6, UR6, 0x80, URZ ;  /* 0x0000008006067890 */ /* 0x000fe2000fffe03f */
[----:B------:R-:W-:Y:S01]  /*14f0*/  UMOV UR5, 0x40000040 ;  /* 0x4000004000057882 */ /* 0x000fe20000000000 */
[----:B------:R-:W-:-:S07]  /*1500*/  UMOV UR7, 0x40000040 ;  /* 0x4000004000077882 */ /* 0x000fce0000000000 */
[----:B------:R-:W-:Y:S01]  /*1510*/  HGMMA.64x128x16.F32 R24, gdesc[UR4].tnspA.tnspB, R24, gsb0 ;  /* 0x61e00000041879f0 */ /* 0x000fe20008000818 */
[----:B------:R-:W-:-:S05]  /*1520*/  UMOV UR4, 0x1 ;  /* 0x0000000100047882 */ /* 0x000fca0000000000 */
.L_x_15:
[----:B0-----:R-:W-:-:S05]  /*1530*/  VIADD R7, R10, 0x1f ;  /* 0x0000001f0a077836 */ /* 0x001fca0000000000 */
[----:B------:R-:W-:-:S04]  /*1540*/  SHF.R.S32.HI R10, RZ, 0x1f, R7 ;  /* 0x0000001fff0a7819 */ /* 0x000fc80000011407 */
[----:B------:R-:W-:-:S04]  /*1550*/  LEA.HI R10, R10, R7, RZ, 0x5 ;  /* 0x000000070a0a7211 */ /* 0x000fc800078f28ff */
[----:B------:R-:W-:-:S04]  /*1560*/  SHF.R.S32.HI R10, RZ, 0x5, R10 ;  /* 0x00000005ff0a7819 */ /* 0x000fc8000001140a */
[----:B------:R-:W-:-:S05]  /*1570*/  VIMNMX R7, R10, 0x1, PT ;  /* 0x000000010a077848 */ /* 0x000fca0003fe0100 */
[----:B------:R-:W-:-:S05]  /*1580*/  IMAD.IADD R7, R10, 0x1, -R7 ;  /* 0x000000010a077824 */ /* 0x000fca00078e0a07 */
[----:B------:R-:W-:-:S13]  /*1590*/  ISETP.GE.AND P0, PT, R7, 0x1, PT ;  /* 0x000000010700780c */ /* 0x000fda0003f06270 */
[----:B------:R-:W-:Y:S05]  /*15a0*/  @!P0 BRA `(.L_x_18) ;  /* 0x0000000000e48947 */ /* 0x000fea0003800000 */
[----:B------:R-:W0:Y:S01]  /*15b0*/  S2UR UR6, SR_CgaCtaId ;  /* 0x00000000000679c3 */ /* 0x000e220000008800 */
[----:B------:R-:W-:Y:S01]  /*15c0*/  UMOV UR5, 0x400 ;  /* 0x0000040000057882 */ /* 0x000fe20000000000 */
[----:B------:R-:W-:Y:S01]  /*15d0*/  LOP3.LUT R15, R3, 0x1, RZ, 0xfc, !PT ;  /* 0x00000001030f7812 */ /* 0x000fe200078efcff */
[----:B------:R-:W-:Y:S01]  /*15e0*/  IMAD.MOV.U32 R14, RZ, RZ, RZ ;  /* 0x000000ffff0e7224 */ /* 0x000fe200078e00ff */
[----:B------:R-:W-:Y:S01]  /*15f0*/  UISETP.NE.U32.AND UP0, UPT, UR4, URZ, UPT ;  /* 0x0000003f0400728c */ /* 0x000fe2000bf05070 */
[----:B------:R-:W-:Y:S01]  /*1600*/  IMAD.MOV.U32 R10, RZ, RZ, RZ ;  /* 0x000000ffff0a7224 */ /* 0x000fe200078e00ff */
[----:B0-----:R-:W-:-:S04]  /*1610*/  ULEA UR5, UR6, UR5, 0x18 ;  /* 0x0000000506057291 */ /* 0x001fc8000f8ec03f */
[----:B------:R-:W-:-:S04]  /*1620*/  UIADD3 UR6, UR5, 0x12000, URZ ;  /* 0x0001200005067890 */ /* 0x000fc8000fffe03f */
[----:B------:R-:W-:Y:S02]  /*1630*/  USHF.R.U32.HI UR7, URZ, 0x4, UR6 ;  /* 0x000000043f077899 */ /* 0x000fe40008011606 */
[----:B------:R-:W-:Y:S02]  /*1640*/  USHF.R.U32.HI UR6, URZ, 0x4, UR5 ;  /* 0x000000043f067899 */ /* 0x000fe40008011605 */
[----:B------:R-:W-:Y:S02]  /*1650*/  ULOP3.LUT UR7, UR7, 0x3fff, URZ, 0xc0, !UPT ;  /* 0x00003fff07077892 */ /* 0x000fe4000f8ec03f */
[----:B------:R-:W-:Y:S02]  /*1660*/  ULOP3.LUT UR6, UR6, 0x3fff, URZ, 0xc0, !UPT ;  /* 0x00003fff06067892 */ /* 0x000fe4000f8ec03f */
[----:B------:R-:W-:-:S12]  /*1670*/  ULOP3.LUT UR7, UR7, 0x1000000, URZ, 0xfc, !UPT ;  /* 0x0100000007077892 */ /* 0x000fd8000f8efc3f */
.L_x_23:
[----:B------:R-:W-:-:S13]  /*1680*/  ISETP.NE.AND P1, PT, R15, 0x3, PT ;  /* 0x000000030f00780c */ /* 0x000fda0003f25270 */
[----:B------:R-:W-:Y:S05]  /*1690*/  @!P1 BRA `(.L_x_19) ;  /* 0x0000000000049947 */ /* 0x000fea0003800000 */
[----:B------:R-:W-:Y:S01]  /*16a0*/  BPT.TRAP 0x1 ;  /* 0x000000040000795c */ /* 0x000fe20000300000 */
.L_x_19:
[----:B------:R-:W-:Y:S01]  /*16b0*/  SHF.L.U32 R12, R14, 0x1f, RZ ;  /* 0x0000001f0e0c7819 */ /* 0x000fe200000006ff */
[----:B------:R-:W-:-:S12]  /*16c0*/  ULEA UR8, UR4, UR5, 0x3 ;  /* 0x0000000504087291 */ /* 0x000fd8000f8e183f */
.L_x_20:
[----:B0-----:R-:W-:-:S04]  /*16d0*/  IMAD.U32 R13, RZ, RZ, UR8 ;  /* 0x00000008ff0d7e24 */ /* 0x001fc8000f8e00ff */
[----:B------:R0:W1:Y:S03]  /*16e0*/  SYNCS.PHASECHK.TRANS64.TRYWAIT P0, [R13+URZ+0x36000], R12 ;  /* 0x0360000c0d0075a7 */ /* 0x000066000800017f */
[----:B-1----:R-:W-:Y:S05]  /*16f0*/  @!P0 NANOSLEEP.SYNCS 0x989680 ;  /* 0x009896800000895d */ /* 0x002fea0003900000 */
[----:B------:R-:W1:Y:S02]  /*1700*/  @!P0 SYNCS.PHASECHK.TRANS64 P0, [R13+URZ+0x36000], R12 ;  /* 0x0360000c0d0085a7 */ /* 0x000e64000800007f */
[----:B-1----:R-:W-:Y:S05]  /*1710*/  @!P0 BRA `(.L_x_20) ;  /* 0xfffffffc00ec8947 */ /* 0x002fea000383ffff */
[----:B------:R-:W-:Y:S01]  /*1720*/  ULEA UR8, UR4, UR6, 0x8 ;  /* 0x0000000604087291 */ /* 0x000fe2000f8e403f */
[----:B------:R-:W-:Y:S01]  /*1730*/  WARPGROUP.ARRIVE ;  /* 0x00000000000079c5 */ /* 0x000fe20000000000 */
[----:B------:R-:W-:Y:S01]  /*1740*/  ULEA UR10, UR4, UR7, 0x9 ;  /* 0x00000007040a7291 */ /* 0x000fe2000f8e483f */
[----:B------:R-:W-:Y:S01]  /*1750*/  UMOV UR9, 0x40000040 ;  /* 0x4000004000097882 */ /* 0x000fe20000000000 */
[----:B------:R-:W-:-:S07]  /*1760*/  UMOV UR11, 0x40000040 ;  /* 0x40000040000b7882 */ /* 0x000fce0000000000 */
[----:B------:R-:W-:Y:S01]  /*1770*/  HGMMA.64x128x16.F32 R24, gdesc[UR8].tnspA.tnspB, R24, UP0 ;  /* 0x61e00000081879f0 */ /* 0x000fe2000bf00818 */
[----:B------:R-:W-:Y:S02]  /*1780*/  UIADD3 UR8, UR8, 0x80, URZ ;  /* 0x0000008008087890 */ /* 0x000fe4000fffe03f */
[----:B------:R-:W-:Y:S01]  /*1790*/  UIADD3 UR10, UR10, 0x80, URZ ;  /* 0x000000800a0a7890 */ /* 0x000fe2000fffe03f */
[----:B------:R-:W-:Y:S01]  /*17a0*/  UMOV UR9, 0x40000040 ;  /* 0x4000004000097882 */ /* 0x000fe20000000000 */
[----:B------:R-:W-:-:S07]  /*17b0*/  UMOV UR11, 0x40000040 ;  /* 0x40000040000b7882 */ /* 0x000fce0000000000 */
[----:B------:R-:W-:Y:S03]  /*17c0*/  HGMMA.64x128x16.F32 R24, gdesc[UR8].tnspA.tnspB, R24, gsb0 ;  /* 0x61e00000081879f0 */ /* 0x000fe60008000818 */
[----:B------:R-:W-:Y:S02]  /*17d0*/  WARPGROUP.DEPBAR.LE gsb0, 0x1 ;  /* 0x00008000000079c5 */ /* 0x000fe40000010100 */
[----:B------:R-:W-:Y:S05]  /*17e0*/  @!P1 BRA `(.L_x_21) ;  /* 0x0000000000049947 */ /* 0x000fea0003800000 */
[----:B------:R-:W-:Y:S01]  /*17f0*/  BPT.TRAP 0x1 ;  /* 0x000000040000795c */ /* 0x000fe20000300000 */
.L_x_21:
[----:B------:R-:W-:-:S13]  /*1800*/  ISETP.NE.AND P0, PT, R6, RZ, PT ;  /* 0x000000ff0600720c */ /* 0x000fda0003f05270 */
[----:B0-----:R-:W-:-:S05]  /*1810*/  @P0 LEA R12, R10, UR5, 0x3 ;  /* 0x000000050a0c0c11 */ /* 0x001fca000f8e18ff */
[----:B------:R-:W-:-:S05]  /*1820*/  @P0 VIADD R13, R12, 0x36090 ;  /* 0x000360900c0d0836 */ /* 0x000fca0000000000 */
[----:B------:R-:W-:-:S04]  /*1830*/  @P0 PRMT R13, R2, 0x654, R13 ;  /* 0x00000654020d0816 */ /* 0x000fc8000000000d */
[----:B------:R0:W-:Y:S01]  /*1840*/  @P0 SYNCS.ARRIVE.TRANS64.RED.A1T0 RZ, [R13+URZ], RZ ;  /* 0x000000ff0dff09a7 */ /* 0x0001e2000810043f */
[----:B------:R-:W-:-:S13]  /*1850*/  ISETP.GT.U32.AND P0, PT, R3, 0x1, PT ;  /* 0x000000010300780c */ /* 0x000fda0003f04070 */
[----:B0-----:R-:W-:Y:S05]  /*1860*/  @P0 BRA `(.L_x_22) ;  /* 0x0000000000040947 */ /* 0x001fea0003800000 */
[----:B------:R-:W-:Y:S01]  /*1870*/  BPT.TRAP 0x1 ;  /* 0x000000040000795c */ /* 0x000fe20000300000 */
.L_x_22:
[----:B------:R-:W-:Y:S01]  /*1880*/  UIADD3 UR4, UR4, 0x1, URZ ;  /* 0x0000000104047890 */ /* 0x000fe2000fffe03f */
[C---:B------:R-:W-:Y:S01]  /*1890*/  ISETP.GT.AND P1, PT, R7.reuse, 0x1, PT ;  /* 0x000000010700780c */ /* 0x040fe20003f24270 */
[----:B------:R-:W-:Y:S02]  /*18a0*/  VIADD R10, R10, 0x1 ;  /* 0x000000010a0a7836 */ /* 0x000fe40000000000 */
[----:B------:R-:W-:Y:S01]  /*18b0*/  UISETP.NE.AND UP0, UPT, UR4, 0x12, UPT ;  /* 0x000000120400788c */ /* 0x000fe2000bf05270 */
[----:B------:R-:W-:Y:S02]  /*18c0*/  VIADD R7, R7, 0xffffffff ;  /* 0xffffffff07077836 */ /* 0x000fe40000000000 */
[C---:B------:R-:W-:Y:S01]  /*18d0*/  ISETP.NE.AND P0, PT, R10.reuse, 0x12, PT ;  /* 0x000000120a00780c */ /* 0x040fe20003f05270 */
[----:B------:R-:W-:Y:S02]  /*18e0*/  USEL UR8, URZ, 0x1, UP0 ;  /* 0x000000013f087887 */ /* 0x000fe40008000000 */
[----:B------:R-:W-:Y:S01]  /*18f0*/  USEL UR4, UR4, URZ, UP0 ;  /* 0x0000003f04047287 */ /* 0x000fe20008000000 */
[----:B------:R-:W-:Y:S01]  /*1900*/  SEL R10, R10, RZ, P0 ;  /* 0x000000ff0a0a7207 */ /* 0x000fe20000000000 */
[----:B------:R-:W-:-:S02]  /*1910*/  UPLOP3.LUT UP0, UPT, UPT, UPT, UPT, 0x80, 0x0 ;  /* 0x000000000000789c */ /* 0x000fc40003f0f070 */
[----:B------:R-:W-:Y:S01]  /*1920*/  LOP3.LUT R14, R14, UR8, RZ, 0x3c, !PT ;  /* 0x000000080e0e7c12 */ /* 0x000fe2000f8e3cff */
[----:B------:R-:W-:Y:S08]  /*1930*/  @P1 BRA `(.L_x_23) ;  /* 0xfffffffc00501947 */ /* 0x000ff0000383ffff */
.L_x_18:
[----:B------:R-:W0:Y:S01]  /*1940*/  LDC R7, c[0x0][0x294] ;  /* 0x0000a500ff077b82 */ /* 0x000e220000000800 */
[----:B------:R-:W-:Y:S02]  /*1950*/  WARPGROUP.DEPBAR.LE gsb0, 0x0 ;  /* 0x00008000000079c5 */ /* 0x000fe40000010000 */
[----:B0-----:R-:W-:-:S13]  /*1960*/  ISETP.GE.AND P0, PT, R7, 0x1, PT ;  /* 0x000000010700780c */ /* 0x001fda0003f06270 */
[----:B------:R-:W-:Y:S05]  /*1970*/  @!P0 BRA `(.L_x_24) ;  /* 0x00000000006c8947 */ /* 0x000fea0003800000 */
[----:B------:R-:W-:-:S04]  /*1980*/  LOP3.LUT R10, R3, 0x1, RZ, 0xfc, !PT ;  /* 0x00000001030a7812 */ /* 0x000fc800078efcff */
[----:B------:R-:W-:-:S13]  /*1990*/  ISETP.NE.AND P0, PT, R10, 0x3, PT ;  /* 0x000000030a00780c */ /* 0x000fda0003f05270 */
[----:B------:R-:W-:Y:S05]  /*19a0*/  @!P0 BRA `(.L_x_25) ;  /* 0x0000000000048947 */ /* 0x000fea0003800000 */
[----:B------:R-:W-:Y:S01]  /*19b0*/  BPT.TRAP 0x1 ;  /* 0x000000040000795c */ /* 0x000fe20000300000 */
.L_x_25:
[----:B------:R-:W-:Y:S01]  /*19c0*/  ISETP.NE.AND P0, PT, R6, RZ, PT ;  /* 0x000000ff0600720c */ /* 0x000fe20003f05270 */
[----:B------:R-:W-:Y:S01]  /*19d0*/  BSSY B0, `(.L_x_26) ;  /* 0x0000013000007945 */ /* 0x000fe20003800000 */
[----:B------:R-:W-:-:S11]  /*19e0*/  ISETP.GT.U32.AND P1, PT, R3, 0x1, PT ;  /* 0x000000010300780c */ /* 0x000fd60003f24070 */
[----:B------:R-:W-:Y:S05]  /*19f0*/  @!P0 BRA `(.L_x_27) ;  /* 0x0000000000408947 */ /* 0x000fea0003800000 */
[----:B------:R-:W-:Y:S01]  /*1a00*/  VIADD R7, R7, 0x1f ;  /* 0x0000001f07077836 */ /* 0x000fe20000000000 */
[----:B------:R-:W0:Y:S04]  /*1a10*/  S2R R13, SR_CgaCtaId ;  /* 0x00000000000d7919 */ /* 0x000e280000008800 */
[----:B------:R-:W-:-:S04]  /*1a20*/  SHF.R.S32.HI R6, RZ, 0x1f, R7 ;  /* 0x0000001fff067819 */ /* 0x000fc80000011407 */
[----:B------:R-:W-:-:S04]  /*1a30*/  LEA.HI R6, R6, R7, RZ, 0x5 ;  /* 0x0000000706067211 */ /* 0x000fc800078f28ff */
[----:B------:R-:W-:-:S04]  /*1a40*/  SHF.R.S32.HI R6, RZ, 0x5, R6 ;  /* 0x00000005ff067819 */ /* 0x000fc80000011406 */
[----:B------:R-:W-:-:S05]  /*1a50*/  VIMNMX R3, R6, 0x1, PT ;  /* 0x0000000106037848 */ /* 0x000fca0003fe0100 */
[----:B------:R-:W-:-:S04]  /*1a60*/  IMAD.IADD R10, R6, 0x1, -R3 ;  /* 0x00000001060a7824 */ /* 0x000fc800078e0a03 */
[----:B------:R-:W-:Y:S01]  /*1a70*/  IMAD.WIDE.U32 R6, R10, 0x38e38e39, RZ ;  /* 0x38e38e390a067825 */ /* 0x000fe200078e00ff */
[----:B------:R-:W-:-:S04]  /*1a80*/  MOV R6, 0x400 ;  /* 0x0000040000067802 */ /* 0x000fc80000000f00 */
[----:B------:R-:W-:Y:S02]  /*1a90*/  SHF.R.U32.HI R3, RZ, 0x2, R7 ;  /* 0x00000002ff037819 */ /* 0x000fe40000011607 */
[----:B0-----:R-:W-:-:S03]  /*1aa0*/  LEA R6, R13, R6, 0x18 ;  /* 0x000000060d067211 */ /* 0x001fc600078ec0ff */
[----:B------:R-:W-:-:S04]  /*1ab0*/  IMAD R3, R3, -0x12, R10 ;  /* 0xffffffee03037824 */ /* 0x000fc800078e020a */
[----:B------:R-:W-:-:S04]  /*1ac0*/  IMAD R3, R3, 0x8, R6 ;  /* 0x0000000803037824 */ /* 0x000fc800078e0206 */
[----:B------:R-:W-:-:S05]  /*1ad0*/  VIADD R3, R3, 0x36090 ;  /* 0x0003609003037836 */ /* 0x000fca0000000000 */
[----:B------:R-:W-:-:S04]  /*1ae0*/  PRMT R3, R2, 0x654, R3 ;  /* 0x0000065402037816 */ /* 0x000fc80000000003 */
[----:B------:R0:W-:Y:S03]  /*1af0*/  SYNCS.ARRIVE.TRANS64.RED.A1T0 RZ, [R3+URZ], RZ ;  /* 0x000000ff03ff79a7 */ /* 0x0001e6000810043f */
.L_x_27:
[----:B------:R-:W-:Y:S05]  /*1b00*/  BSYNC B0 ;  /* 0x0000000000007941 */ /* 0x000fea0003800000 */
.L_x_26:
[----:B------:R-:W-:Y:S05]  /*1b10*/  @P1 BRA `(.L_x_24) ;  /* 0x0000000000041947 */ /* 0x000fea0003800000 */
[----:B------:R-:W-:Y:S01]  /*1b20*/  BPT.TRAP 0x1 ;  /* 0x000000040000795c */ /* 0x000fe20000300000 */
.L_x_24:
[----:B------:R-:W0:Y:S01]  /*1b30*/  S2R R2, SR_TID.X ;  /* 0x0000000000027919 */ /* 0x000e220000002100 */
[----:B------:R-:W1:Y:S01]  /*1b40*/  LDC.64 R14, c[0x0][0x280] ;  /* 0x0000a000ff0e7b82 */ /* 0x000e620000000a00 */
[----:B------:R-:W4:Y:S07]  /*1b50*/  S2R R13, SR_CTAID.X ;  /* 0x00000000000d7919 */ /* 0x000f2e0000002500 */
[----:B------:R-:W2:Y:S01]  /*1b60*/  LDC.64 R16, c[0x0][0x658] ;  /* 0x00019600ff107b82 */ /* 0x000ea20000000a00 */
[----:B0-----:R-:W-:-:S04]  /*1b70*/  SHF.R.S32.HI R3, RZ, 0x1f, R2 ;  /* 0x0000001fff037819 */ /* 0x001fc80000011402 */
[----:B------:R-:W-:Y:S01]  /*1b80*/  LEA.HI R3, R3, R2, RZ, 0x7 ;  /* 0x0000000203037211 */ /* 0x000fe200078f38ff */
[----:B----4-:R-:W-:-:S03]  /*1b90*/  IMAD.SHL.U32 R12, R13, 0x40, RZ ;  /* 0x000000400d0c7824 */ /* 0x010fc600078e00ff */
[----:B------:R-:W-:Y:S02]  /*1ba0*/  LOP3.LUT R3, R3, 0xffffff80, RZ, 0xc0, !PT ;  /* 0xffffff8003037812 */ /* 0x000fe400078ec0ff */
[----:B-1----:R-:W-:-:S03]  /*1bb0*/  ISETP.GE.AND P0, PT, R12, R14, PT ;  /* 0x0000000e0c00720c */ /* 0x002fc60003f06270 */
[----:B------:R-:W-:-:S05]  /*1bc0*/  IMAD.IADD R7, R2, 0x1, -R3 ;  /* 0x0000000102077824 */ /* 0x000fca00078e0a03 */
[----:B------:R-:W-:-:S04]  /*1bd0*/  SHF.R.S32.HI R6, RZ, 0x1f, R7 ;  /* 0x0000001fff067819 */ /* 0x000fc80000011407 */
[----:B------:R-:W-:-:S04]  /*1be0*/  LEA.HI R2, R6, R7, RZ, 0x2 ;  /* 0x0000000706027211 */ /* 0x000fc800078f10ff */
[--C-:B------:R-:W-:Y:S02]  /*1bf0*/  SHF.R.S32.HI R18, RZ, 0x2, R2.reuse ;  /* 0x00000002ff127819 */ /* 0x100fe40000011402 */
[----:B------:R-:W-:Y:S02]  /*1c00*/  SHF.R.S32.HI R3, RZ, 0x1f, R2 ;  /* 0x0000001fff037819 */ /* 0x000fe40000011402 */
[----:B------:R-:W-:Y:S02]  /*1c10*/  LOP3.LUT R2, R2, 0xfffffffc, RZ, 0xc0, !PT ;  /* 0xfffffffc02027812 */ /* 0x000fe400078ec0ff */
[----:B------:R-:W-:-:S03]  /*1c20*/  LEA.HI R3, R3, R18, RZ, 0x3 ;  /* 0x0000001203037211 */ /* 0x000fc600078f18ff */
[----:B------:R-:W-:Y:S01]  /*1c30*/  IMAD.IADD R10, R7, 0x1, -R2 ;  /* 0x00000001070a7824 */ /* 0x000fe200078e0a02 */
[----:B------:R-:W-:-:S03]  /*1c40*/  LOP3.LUT R3, R3, 0xfffffff8, RZ, 0xc0, !PT ;  /* 0xfffffff803037812 */ /* 0x000fc600078ec0ff */
[----:B------:R-:W-:Y:S02]  /*1c50*/  IMAD.SHL.U32 R2, R10, 0x2, RZ ;  /* 0x000000020a027824 */ /* 0x000fe400078e00ff */
[----:B------:R-:W-:Y:S01]  /*1c60*/  IMAD.IADD R18, R18, 0x1, -R3 ;  /* 0x0000000112127824 */ /* 0x000fe200078e0a03 */
[----:B------:R-:W-:-:S04]  /*1c70*/  LEA.HI R3, R6, R7, RZ, 0x5 ;  /* 0x0000000706037211 */ /* 0x000fc800078f28ff */
[----:B------:R-:W-:Y:S02]  /*1c80*/  SHF.R.S32.HI R19, RZ, 0x1f, R18 ;  /* 0x0000001fff137819 */ /* 0x000fe40000011412 */
[----:B------:R-:W-:Y:S02]  /*1c90*/  SHF.R.S32.HI R23, RZ, 0x5, R3 ;  /* 0x00000005ff177819 */ /* 0x000fe40000011403 */
[----:B------:R-:W-:-:S03]  /*1ca0*/  SHF.R.S32.HI R3, RZ, 0x1f, R2 ;  /* 0x0000001fff037819 */ /* 0x000fc60000011402 */
[----:B------:R-:W-:-:S04]  /*1cb0*/  IMAD.WIDE R6, R23, 0x10, R18 ;  /* 0x0000001017067825 */ /* 0x000fc800078e0212 */
[----:B------:R-:W-:Y:S01]  /*1cc0*/  IMAD.WIDE R6, R13, 0x40, R6 ;  /* 0x000000400d067825 */ /* 0x000fe200078e0206 */
[----:B--2---:R-:W-:Y:S06]  /*1cd0*/  @P0 EXIT ;  /* 0x000000000000094d */ /* 0x004fec0003800000 */
[----:B------:R-:W-:Y:S01]  /*1ce0*/  ULDC UR4, c[0x0][0x288] ;  /* 0x0000a20000047ab9 */ /* 0x000fe20000000800 */
[----:B------:R-:W-:Y:S01]  /*1cf0*/  IMAD.SHL.U32 R11, R11, 0x80, RZ ;  /* 0x000000800b0b7824 */ /* 0x000fe200078e00ff */
[----:B------:R-:W-:Y:S01]  /*1d00*/  ISETP.GE.AND P0, PT, R9, UR4, PT ;  /* 0x0000000409007c0c */ /* 0x000fe2000bf06270 */
[-C--:B------:R-:W-:Y:S01]  /*1d10*/  IMAD.WIDE.U32 R20, R6, R16.reuse, R2 ;  /* 0x0000001006147225 */ /* 0x080fe200078e0002 */
[----:B------:R-:W-:Y:S01]  /*1d20*/  SHF.R.S32.HI R90, RZ, 0x1f, R9 ;  /* 0x0000001fff5a7819 */ /* 0x000fe20000011409 */
[----:B------:R-:W-:Y:S01]  /*1d30*/  ULDC.64 UR4, c[0x0][0x660] ;  /* 0x0001980000047ab9 */ /* 0x000fe20000000a00 */
[----:B------:R-:W-:Y:S01]  /*1d40*/  ISETP.GE.OR P0, PT, R11, R15, P0 ;  /* 0x0000000f0b00720c */ /* 0x000fe20000706670 */
[----:B------:R-:W-:Y:S01]  /*1d50*/  IMAD R22, R7, R16, RZ ;  /* 0x0000001007167224 */ /* 0x000fe200078e02ff */
[----:B------:R-:W-:Y:S01]  /*1d60*/  SHF.R.S32.HI R13, RZ, 0x1f, R11 ;  /* 0x0000001fff0d7819 */ /* 0x000fe2000001140b */
[----:B------:R-:W-:Y:S01]  /*1d70*/  IMAD R88, R90, UR4, RZ ;  /* 0x000000045a587c24 */ /* 0x000fe2000f8e02ff */
[----:B------:R-:W-:Y:S01]  /*1d80*/  IADD3 R20, P1, R11, R20, RZ ;  /* 0x000000140b147210 */ /* 0x000fe20007f3e0ff */
[----:B------:R-:W-:-:S05]  /*1d90*/  IMAD R22, R6, R17, R22 ;  /* 0x0000001106167224 */ /* 0x000fca00078e0216 */
[----:B------:R-:W-:-:S03]  /*1da0*/  IADD3.X R21, R13, R21, R22, P1, !PT ;  /* 0x000000150d157210 */ /* 0x000fc60000ffe416 */
[----:B------:R-:W-:Y:S05]  /*1db0*/  @P0 EXIT ;  /* 0x000000000000094d */ /* 0x000fea0003800000 */
[----:B------:R-:W-:Y:S01]  /*1dc0*/  ULDC UR6, c[0x0][0x28c] ;  /* 0x0000a30000067ab9 */ /* 0x000fe20000000800 */
[C---:B------:R-:W-:Y:S01]  /*1dd0*/  IMAD R89, R9.reuse, UR5, R88 ;  /* 0x0000000509597c24 */ /* 0x040fe2000f8e0258 */
[----:B------:R-:W-:Y:S01]  /*1de0*/  ISETP.GE.AND P0, PT, R8, UR6, PT ;  /* 0x0000000608007c0c */ /* 0x000fe2000bf06270 */
[----:B------:R-:W-:Y:S01]  /*1df0*/  ULDC UR6, c[0x0][0x290] ;  /* 0x0000a40000067ab9 */ /* 0x000fe20000000800 */
[----:B------:R-:W-:Y:S01]  /*1e00*/  SHF.R.S32.HI R88, RZ, 0x1f, R5 ;  /* 0x0000001fff587819 */ /* 0x000fe20000011405 */
[----:B------:R-:W-:Y:S01]  /*1e10*/  IMAD.WIDE.U32 R20, R9, UR4, R20 ;  /* 0x0000000409147c25 */ /* 0x000fe2000f8e0014 */
[----:B------:R-:W-:Y:S01]  /*1e20*/  ISETP.GE.OR P0, PT, R5, UR6, P0 ;  /* 0x0000000605007c0c */ /* 0x000fe20008706670 */
[----:B------:R-:W-:Y:S02]  /*1e30*/  ULDC.64 UR4, c[0x0][0x670] ;  /* 0x00019c0000047ab9 */ /* 0x000fe40000000a00 */
[----:B------:R-:W-:Y:S02]  /*1e40*/  IMAD.IADD R21, R21, 0x1, R89 ;  /* 0x0000000115157824 */ /* 0x000fe400078e0259 */
[----:B------:R-:W-:-:S02]  /*1e50*/  IMAD R22, R88, UR4, RZ ;  /* 0x0000000458167c24 */ /* 0x000fc4000f8e02ff */
[----:B------:R-:W-:-:S04]  /*1e60*/  IMAD.WIDE.U32 R20, R5, UR4, R20 ;  /* 0x0000000405147c25 */ /* 0x000fc8000f8e0014 */
[----:B------:R-:W-:Y:S01]  /*1e70*/  IMAD R89, R5, UR5, R22 ;  /* 0x0000000505597c24 */ /* 0x000fe2000f8e0216 */
[----:B------:R-:W-:Y:S01]  /*1e80*/  SHF.R.S32.HI R22, RZ, 0x1f, R8 ;  /* 0x0000001fff167819 */ /* 0x000fe20000011408 */
[----:B------:R-:W-:Y:S01]  /*1e90*/  IMAD R23, R23, -0x10, -R12 ;  /* 0xfffffff017177824 */ /* 0x000fe200078e0a0c */
[----:B------:R-:W-:Y:S06]  /*1ea0*/  @P0 EXIT ;  /* 0x000000000000094d */ /* 0x000fec0003800000 */
[----:B------:R-:W-:Y:S01]  /*1eb0*/  ULDC.64 UR4, c[0x0][0x668] ;  /* 0x00019a0000047ab9 */ /* 0x000fe20000000a00 */
[----:B------:R-:W-:Y:S01]  /*1ec0*/  IMAD R10, R10, -0x2, R15 ;  /* 0xfffffffe0a0a7824 */ /* 0x000fe200078e020f */
[----:B---3-5:R-:W-:Y:S01]  /*1ed0*/  FSETP.NEU.AND P1, PT, R4, RZ, PT ;  /* 0x000000ff0400720b */ /* 0x028fe20003f2d000 */
[----:B------:R-:W-:Y:S01]  /*1ee0*/  IMAD R15, R22, UR4, RZ ;  /* 0x00000004160f7c24 */ /* 0x000fe2000f8e02ff */
[----:B------:R-:W-:Y:S01]  /*1ef0*/  IADD3 R12, R23, R14, -R18 ;  /* 0x0000000e170c7210 */ /* 0x000fe20007ffe812 */
[----:B------:R-:W-:Y:S02]  /*1f00*/  IMAD.IADD R21, R21, 0x1, R89 ;  /* 0x0000000115157824 */ /* 0x000fe400078e0259 */
[C---:B------:R-:W-:Y:S02]  /*1f10*/  IMAD R91, R8.reuse, UR5, R15 ;  /* 0x00000005085b7c24 */ /* 0x040fe4000f8e020f */
[----:B------:R-:W-:Y:S01]  /*1f20*/  IMAD.WIDE.U32 R14, R8, UR4, R20 ;  /* 0x00000004080e7c25 */ /* 0x000fe2000f8e0014 */
[----:B------:R-:W-:Y:S01]  /*1f30*/  ULDC.64 UR4, c[0x0][0x640] ;  /* 0x0001900000047ab9 */ /* 0x000fe20000000a00 */
[----:B------:R-:W-:-:S02]  /*1f40*/  SHF.L.U64.HI R20, R16, 0x3, R17 ;  /* 0x0000000310147819 */ /* 0x000fc40000010211 */
[----:B------:R-:W-:Y:S02]  /*1f50*/  IMAD.IADD R10, R10, 0x1, -R11 ;  /* 0x000000010a0a7824 */ /* 0x000fe400078e0a0b */
[----:B------:R-:W-:Y:S02]  /*1f60*/  IMAD R19, R22, UR4, RZ ;  /* 0x0000000416137c24 */ /* 0x000fe4000f8e02ff */
[----:B------:R-:W-:Y:S01]  /*1f70*/  IMAD.SHL.U32 R21, R16, 0x8, RZ ;  /* 0x0000000810157824 */ /* 0x000fe200078e00ff */
[----:B------:R-:W-:Y:S01]  /*1f80*/  ISETP.GT.AND P0, PT, R10, RZ, PT ;  /* 0x000000ff0a00720c */ /* 0x000fe20003f04270 */
[----:B------:R-:W-:Y:S02]  /*1f90*/  IMAD R95, R8, UR5, R19 ;  /* 0x00000005085f7c24 */ /* 0x000fe4000f8e0213 */
[----:B------:R-:W-:Y:S01]  /*1fa0*/  IMAD.IADD R91, R15, 0x1, R91 ;  /* 0x000000010f5b7824 */ /* 0x000fe200078e025b */
[----:B------:R-:W-:Y:S01]  /*1fb0*/  ISETP.GT.AND P2, PT, R12, RZ, P0 ;  /* 0x000000ff0c00720c */ /* 0x000fe20000744270 */
[----:B------:R-:W-:-:S12]  /*1fc0*/  @!P1 BRA `(.L_x_28) ;  /* 0x0000003000889947 */ /* 0x000fd80003800000 */
[----:B------:R-:W-:Y:S01]  /*1fd0*/  IADD3 R16, P1, R11, R2, RZ ;  /* 0x000000020b107210 */ /* 0x000fe20007f3e0ff */
[----:B------:R-:W-:Y:S01]  /*1fe0*/  ULDC.64 UR6, c[0x0][0x638] ;  /* 0x00018e0000067ab9 */ /* 0x000fe20000000a00 */
[----:B------:R-:W-:Y:S01]  /*1ff0*/  ULDC.64 UR8, c[0x0][0x648] ;  /* 0x0001920000087ab9 */ /* 0x000fe20000000a00 */
[----:B------:R-:W-:Y:S01]  /*2000*/  IMAD R18, R90, UR6, RZ ;  /* 0x000000065a127c24 */ /* 0x000fe2000f8e02ff */
[----:B------:R-:W-:Y:S01]  /*2010*/  ULDC.64 UR10, c[0x0][0x630] ;  /* 0x00018c00000a7ab9 */ /* 0x000fe20000000a00 */
[----:B------:R-:W-:Y:S01]  /*2020*/  IMAD.X R17, R13, 0x1, R3, P1 ;  /* 0x000000010d117824 */ /* 0x000fe200008e0603 */
[----:B------:R-:W-:Y:S01]  /*2030*/  ULDC.64 UR14, c[0x0][0x628] ;  /* 0x00018a00000e7ab9 */ /* 0x000fe20000000a00 */
[C---:B------:R-:W-:Y:S02]  /*2040*/  IMAD R15, R9.reuse, UR7, R18 ;  /* 0x00000007090f7c24 */ /* 0x040fe4000f8e0212 */
[----:B------:R-:W-:-:S04]  /*2050*/  IMAD.WIDE.U32 R16, R9, UR6, R16 ;  /* 0x0000000609107c25 */ /* 0x000fc8000f8e0010 */
[----:B------:R-:W-:Y:S02]  /*2060*/  IMAD R90, R88, UR8, RZ ;  /* 0x00000008585a7c24 */ /* 0x000fe4000f8e02ff */
[----:B------:R-:W-:Y:S02]  /*2070*/  IMAD.IADD R17, R17, 0x1, R15 ;  /* 0x0000000111117824 */ /* 0x000fe400078e020f */
[C---:B------:R-:W-:Y:S02]  /*2080*/  IMAD R90, R5.reuse, UR9, R90 ;  /* 0x00000009055a7c24 */ /* 0x040fe4000f8e025a */
[----:B------:R-:W-:-:S04]  /*2090*/  IMAD.WIDE.U32 R16, R5, UR8, R16 ;  /* 0x0000000805107c25 */ /* 0x000fc8000f8e0010 */
[----:B------:R-:W-:Y:S02]  /*20a0*/  IMAD.IADD R17, R17, 0x1, R90 ;  /* 0x0000000111117824 */ /* 0x000fe400078e025a */
[----:B------:R-:W-:Y:S02]  /*20b0*/  IMAD R23, R7, UR10, RZ ;  /* 0x0000000a07177c24 */ /* 0x000fe4000f8e02ff */
[----:B------:R-:W-:-:S04]  /*20c0*/  IMAD.WIDE.U32 R16, R8, UR4, R16 ;  /* 0x0000000408107c25 */ /* 0x000fc8000f8e0010 */
[----:B------:R-:W-:Y:S02]  /*20d0*/  IMAD.IADD R19, R95, 0x1, R17 ;  /* 0x000000015f137824 */ /* 0x000fe400078e0211 */
[----:B------:R-:W-:Y:S02]  /*20e0*/  IMAD.MOV.U32 R18, RZ, RZ, R16 ;  /* 0x000000ffff127224 */ /* 0x000fe400078e0010 */
[C---:B------:R-:W-:Y:S02]  /*20f0*/  IMAD R96, R6.reuse, UR11, R23 ;  /* 0x0000000b06607c24 */ /* 0x040fe4000f8e0217 */
[----:B------:R-:W-:-:S04]  /*2100*/  IMAD.WIDE.U32 R22, R6, UR10, R18 ;  /* 0x0000000a06167c25 */ /* 0x000fc8000f8e0012 */
[----:B------:R-:W-:Y:S01]  /*2110*/  IMAD.IADD R23, R23, 0x1, R96 ;  /* 0x0000000117177824 */ /* 0x000fe200078e0260 */
[----:B------:R-:W-:-:S04]  /*2120*/  LEA R92, P1, R22, UR14, 0x1 ;  /* 0x0000000e165c7c11 */ /* 0x000fc8000f8208ff */
[----:B------:R-:W-:-:S05]  /*2130*/  LEA.HI.X R93, R22, UR15, R23, 0x1, P1 ;  /* 0x0000000f165d7c11 */ /* 0x000fca00088f0c17 */
[----:B------:R0:W2:Y:S01]  /*2140*/  @P2 LDG.E.LTC128B.U16 R97, desc[UR12][R92.64] ;  /* 0x0000000c5c612981 */ /* 0x0000a2000c1e1520 */
[----:B------:R-:W-:Y:S01]  /*2150*/  IMAD.WIDE.U32 R88, R8, UR4, RZ ;  /* 0x0000000408587c25 */ /* 0x000fe2000f8e00ff */
[----:B------:R-:W-:Y:S01]  /*2160*/  ULDC.64 UR4, c[0x0][0x650] ;  /* 0x0001940000047ab9 */ /* 0x000fe20000000a00 */
[----:B------:R-:W-:Y:S01]  /*2170*/  ISETP.GT.AND P1, PT, R10, 0x1, PT ;  /* 0x000000010a00780c */ /* 0x000fe20003f24270 */
[----:B------:R-:W-:Y:S01]  /*2180*/  BSSY B0, `(.L_x_29) ;  /* 0x0000017000007945 */ /* 0x000fe20003800000 */
[----:B------:R-:W-:Y:S02]  /*2190*/  IMAD.IADD R23, R89, 0x1, R95 ;  /* 0x0000000159177824 */ /* 0x000fe400078e025f */
[----:B------:R-:W-:-:S04]  /*21a0*/  IMAD.MOV.U32 R22, RZ, RZ, R88 ;  /* 0x000000ffff167224 */ /* 0x000fc800078e0058 */
[----:B------:R-:W-:-:S04]  /*21b0*/  IMAD.WIDE.U32 R94, R6, UR10, R22 ;  /* 0x0000000a065e7c25 */ /* 0x000fc8000f8e0016 */
[----:B------:R-:W-:Y:S02]  /*21c0*/  IMAD.IADD R95, R96, 0x1, R95 ;  /* 0x00000001605f7824 */ /* 0x000fe400078e025f */
[----:B------:R-:W-:-:S04]  /*21d0*/  IMAD.WIDE.U32 R94, R5, UR8, R94 ;  /* 0x00000008055e7c25 */ /* 0x000fc8000f8e005e */
[----:B------:R-:W-:Y:S02]  /*21e0*/  IMAD.IADD R95, R90, 0x1, R95 ;  /* 0x000000015a5f7824 */ /* 0x000fe400078e025f */
[----:B0-----:R-:W-:-:S04]  /*21f0*/  IMAD.WIDE.U32 R92, R9, UR6, R94 ;  /* 0x00000006095c7c25 */ /* 0x001fc8000f8e005e */
[----:B------:R-:W-:Y:S01]  /*2200*/  IMAD.IADD R95, R15, 0x1, R93 ;  /* 0x000000010f5f7824 */ /* 0x000fe200078e025d */
[----:B------:R-:W-:Y:S02]  /*2210*/  IADD3 R8, P4, P5, R11, R92, R2 ;  /* 0x0000005c0b087210 */ /* 0x000fe40007d9e002 */
[C---:B------:R-:W-:Y:S02]  /*2220*/  LEA R92, P3, R14.reuse, UR4, 0x1 ;  /* 0x000000040e5c7c11 */ /* 0x040fe4000f8608ff */
[----:B------:R-:W-:Y:S02]  /*2230*/  IADD3.X R95, R13, R95, R3, P4, P5 ;  /* 0x0000005f0d5f7210 */ /* 0x000fe400027ea403 */
[----:B------:R-:W-:Y:S02]  /*2240*/  LEA.HI.X R93, R14, UR5, R91, 0x1, P3 ;  /* 0x000000050e5d7c11 */ /* 0x000fe400098f0c5b */
[----:B------:R-:W-:Y:S02]  /*2250*/  ISETP.GT.AND P3, PT, R12, RZ, P1 ;  /* 0x000000ff0c00720c */ /* 0x000fe40000f64270 */
[----:B------:R-:W-:-:S04]  /*2260*/  LEA R94, P4, R8, UR14, 0x1 ;  /* 0x0000000e085e7c11 */ /* 0x000fc8000f8808ff */
[----:B------:R-:W-:Y:S01]  /*2270*/  LEA.HI.X R95, R8, UR15, R95, 0x1, P4 ;  /* 0x0000000f085f7c11 */ /* 0x000fe2000a0f0c5f */
[----:B--2---:R-:W-:-:S05]  /*2280*/  HADD2.F32 R99, -RZ, R97.H0_H0 ;  /* 0x20000061ff637230 */ /* 0x004fca0000004100 */
[----:B------:R-:W-:-:S04]  /*2290*/  FMUL R99, R99, R4 ;  /* 0x0000000463637220 */ /* 0x000fc80000400000 */
[----:B------:R-:W-:-:S05]  /*22a0*/  FFMA R99, R24, R0, R99 ;  /* 0x0000000018637223 */ /* 0x000fca0000000063 */
[----:B------:R-:W-:-:S05]  /*22b0*/  F2FP.F16.F32.PACK_AB R99, RZ, R99 ;  /* 0x00000063ff63723e */ /* 0x000fca00000000ff */
[----:B------:R0:W-:Y:S01]  /*22c0*/  @P2 STG.E.U16 desc[UR12][R92.64], R99 ;  /* 0x000000635c002986 */ /* 0x0001e2000c10150c */
[----:B------:R-:W-:Y:S05]  /*22d0*/  @!P3 BRA `(.L_x_30) ;  /* 0x000000000004b947 */ /* 0x000fea0003800000 */
[----:B------:R1:W5:Y:S02]  /*22e0*/  LDG.E.LTC128B.U16 R97, desc[UR12][R94.64+0x2] ;  /* 0x0000020c5e617981 */ /* 0x000364000c1e1520 */
.L_x_30:
[----:B------:R-:W-:Y:S05]  /*22f0*/  BSYNC B0 ;  /* 0x0000000000007941 */ /* 0x000fea0003800000 */
.L_x_29:
[----:B------:R-:W-:Y:S01]  /*2300*/  USHF.L.U32 UR5, UR10, 0x3, URZ ;  /* 0x000000030a057899 */ /* 0x000fe2000800063f */
[----:B-----5:R-:W-:Y:S01]  /*2310*/  HADD2.F32 R7, -RZ, R97.H0_H0 ;  /* 0x20000061ff077230 */ /* 0x020fe20000004100 */
[----:B------:R-:W-:Y:S01]  /*2320*/  USHF.L.U64.HI UR4, UR10, 0x3, UR11 ;  /* 0x000000030a047899 */ /* 0x000fe2000801020b */
[----:B------:R-:W-:-:S03]  /*2330*/  ISETP.GT.AND P0, PT, R12, 0x8, P0 ;  /* 0x000000080c00780c */ /* 0x000fc60000704270 */
[----:B------:R-:W-:Y:S02]  /*2340*/  IMAD.U32 R98, RZ, RZ, UR5 ;  /* 0x00000005ff627e24 */ /* 0x000fe4000f8e00ff */
[----:B------:R-:W-:Y:S01]  /*2350*/  FMUL R8, R7, R4 ;  /* 0x0000000407087220 */ /* 0x000fe20000400000 */
[----:B0-----:R-:W-:-:S03]  /*2360*/  IMAD.U32 R99, RZ, RZ, UR4 ;  /* 0x00000004ff637e24 */ /* 0x001fc6000f8e00ff */
[----:B------:R-:W-:Y:S01]  /*2370*/  FFMA R8, R25, R0, R8 ;  /* 0x0000000019087223 */ /* 0x000fe20000000008 */
[----:B------:R-:W-:-:S04]  /*2380*/  IMAD.WIDE.U32 R6, R6, UR10, R98 ;  /* 0x0000000a06067c25 */ /* 0x000fc8000f8e0062 */
[----:B------:R-:W-:Y:S01]  /*2390*/  IMAD.IADD R7, R96, 0x1, R7 ;  /* 0x0000000160077824 */ /* 0x000fe200078e0207 */
[----:B------:R-:W-:Y:S02]  /*23a0*/  IADD3 R17, P2, R16, R6, RZ ;  /* 0x0000000610117210 */ /* 0x000fe40007f5e0ff */
[----:B------:R-:W-:-:S03]  /*23b0*/  F2FP.F16.F32.PACK_AB R8, RZ, R8 ;  /* 0x00000008ff08723e */ /* 0x000fc600000000ff */
[----:B------:R-:W-:Y:S01]  /*23c0*/  IMAD.X R18, R7, 0x1, R19, P2 ;  /* 0x0000000107127824 */ /* 0x000fe200010e0613 */
[----:B------:R-:W-:Y:S01]  /*23d0*/  LEA R16, P2, R17, UR14, 0x1 ;  /* 0x0000000e11107c11 */ /* 0x000fe2000f8408ff */
[----:B------:R-:W-:-:S03]  /*23e0*/  @P3 IMAD.MOV.U32 R19, RZ, RZ, R93 ;  /* 0x000000ffff133224 */ /* 0x000fc600078e005d */
[----:B------:R-:W-:Y:S01]  /*23f0*/  LEA.HI.X R17, R17, UR15, R18, 0x1, P2 ;  /* 0x0000000f11117c11 */ /* 0x000fe200090f0c12 */
[----:B------:R-:W-:-:S05]  /*2400*/  @P3 IMAD.MOV.U32 R18, RZ, RZ, R92 ;  /* 0x000000ffff123224 */ /* 0x000fca00078e005c */
[----:B------:R0:W-:Y:S04]  /*2410*/  @P3 STG.E.U16 desc[UR12][R18.64+0x2], R8 ;  /* 0x0000020812003986 */ /* 0x0001e8000c10150c */
[----:B------:R-:W2:Y:S01]  /*2420*/  @P0 LDG.E.LTC128B.U16 R97, desc[UR12][R16.64] ;  /* 0x0000000c10610981 */ /* 0x000ea2000c1e1520 */
[----:B------:R-:W-:Y:S01]  /*2430*/  IADD3 R6, P2, R88, R6, RZ ;  /* 0x0000000658067210 */ /* 0x000fe20007f5e0ff */
[----:B------:R-:W-:Y:S01]  /*2440*/  BSSY B0, `(.L_x_31) ;  /* 0x0000015000007945 */ /* 0x000fe20003800000 */
[----:B------:R-:W-:-:S03]  /*2450*/  ISETP.GT.AND P1, PT, R12, 0x8, P1 ;  /* 0x000000080c00780c */ /* 0x000fc60000f24270 */
[----:B------:R-:W-:Y:S02]  /*2460*/  IMAD.X R7, R7, 0x1, R23, P2 ;  /* 0x0000000107077824 */ /* 0x000fe400010e0617 */
[----:B------:R-:W-:-:S04]  /*2470*/  IMAD.WIDE.U32 R6, R5, UR8, R6 ;  /* 0x0000000805067c25 */ /* 0x000fc8000f8e0006 */
[----:B------:R-:W-:Y:S02]  /*2480*/  IMAD.IADD R7, R90, 0x1, R7 ;  /* 0x000000015a077824 */ /* 0x000fe400078e0207 */
[----:B------:R-:W-:-:S03]  /*2490*/  IMAD.WIDE.U32 R6, R9, UR6, R6 ;  /* 0x0000000609067c25 */ /* 0x000fc6000f8e0006 */
[----:B------:R-:W-:Y:S01]  /*24a0*/  IADD3 R11, P2, P3, R11, R6, R2 ;  /* 0x000000060b0b7210 */ /* 0x000fe20007b5e002 */
[----:B------:R-:W-:Y:S01]  /*24b0*/  IMAD.IADD R2, R15, 0x1, R7 ;  /* 0x000000010f027824 */ /* 0x000fe200078e0207 */
[----:B------:R-:W-:-:S04]  /*24c0*/  SHF.L.U64.HI R7, R21, 0x1, R20 ;  /* 0x0000000115077819 */ /* 0x000fc80000010214 */
[----:B0-----:R-:W-:Y:S02]  /*24d0*/  IADD3.X R8, R13, R2, R3, P2, P3 ;  /* 0x000000020d087210 */ /* 0x001fe400017e6403 */
[----:B------:R-:W-:Y:S02]  /*24e0*/  LEA R6, P2, R21, R92, 0x1 ;  /* 0x0000005c15067211 */ /* 0x000fe400078408ff */
[----:B------:R-:W-:-:S03]  /*24f0*/  LEA R2, P3, R11, UR14, 0x1 ;  /* 0x0000000e0b027c11 */ /* 0x000fc6000f8608ff */
[----:B------:R-:W-:Y:S01]  /*2500*/  IMAD.X R7, R7, 0x1, R93, P2 ;  /* 0x0000000107077824 */ /* 0x000fe200010e065d */
        /* <DEDUP_REMOVED lines=8> */
.L_x_32:
[----:B------:R-:W-:Y:S05]  /*2590*/  BSYNC B0 ;  /* 0x0000000000007941 */ /* 0x000fea0003800000 */
.L_x_31:
[----:B0----5:R-:W-:Y:S01]  /*25a0*/  HADD2.F32 R5, -RZ, R97.H0_H0 ;  /* 0x20000061ff057230 */ /* 0x021fe20000004100 */
[----:B------:R-:W-:Y:S01]  /*25b0*/  ISETP.GT.AND P0, PT, R10, 0x8, PT ;  /* 0x000000080a00780c */ /* 0x000fe20003f04270 */
[----:B------:R-:W-:Y:S03]  /*25c0*/  BSSY B0, `(.L_x_33) ;  /* 0x0000008000007945 */ /* 0x000fe60003800000 */
[----:B------:R-:W-:Y:S01]  /*25d0*/  FMUL R8, R5, R4 ;  /* 0x0000000405087220 */ /* 0x000fe20000400000 */
[----:B------:R-:W-:-:S03]  /*25e0*/  ISETP.GT.AND P2, PT, R12, RZ, P0 ;  /* 0x000000ff0c00720c */ /* 0x000fc60000744270 */
[----:B------:R-:W-:-:S05]  /*25f0*/  FFMA R8, R27, R0, R8 ;  /* 0x000000001b087223 */ /* 0x000fca0000000008 */
[----:B------:R-:W-:-:S05]  /*2600*/  F2FP.F16.F32.PACK_AB R8, RZ, R8 ;  /* 0x00000008ff08723e */ /* 0x000fca00000000ff */
[----:B------:R0:W-:Y:S01]  /*2610*/  @P1 STG.E.U16 desc[UR12][R6.64+0x2], R8 ;  /* 0x0000020806001986 */ /* 0x0001e2000c10150c */
[----:B------:R-:W-:Y:S05]  /*2620*/  @!P2 BRA `(.L_x_34) ;  /* 0x000000000004a947 */ /* 0x000fea0003800000 */
[----:B------:R3:W5:Y:S02]  /*2630*/  LDG.E.LTC128B.U16 R97, desc[UR12][R94.64+0x10] ;  /* 0x0000100c5e617981 */ /* 0x000764000c1e1520 */
.L_x_34:
[----:B------:R-:W-:Y:S05]  /*2640*/  BSYNC B0 ;  /* 0x0000000000007941 */ /* 0x000fea0003800000 */
.L_x_33:
[----:B-----5:R-:W-:Y:S01]  /*2650*/  HADD2.F32 R5, -RZ, R97.H0_H0 ;  /* 0x20000061ff057230 */ /* 0x020fe20000004100 */
[----:B------:R-:W-:Y:S01]  /*2660*/  ISETP.GT.AND P1, PT, R10, 0x9, PT ;  /* 0x000000090a00780c */ /* 0x000fe20003f24270 */
[----:B0-----:R-:W-:Y:S01]  /*2670*/  @P2 IMAD.MOV.U32 R8, RZ, RZ, R92 ;  /* 0x000000ffff082224 */ /* 0x001fe200078e005c */
[----:B------:R-:W-:Y:S01]  /*2680*/  BSSY B0, `(.L_x_35) ;  /* 0x0000009000007945 */ /* 0x000fe20003800000 */
[----:B------:R-:W-:Y:S02]  /*2690*/  @P2 IMAD.MOV.U32 R9, RZ, RZ, R93 ;  /* 0x000000ffff092224 */ /* 0x000fe400078e005d */
[----:B------:R-:W-:Y:S01]  /*26a0*/  FMUL R5, R5, R4 ;  /* 0x0000000405057220 */ /* 0x000fe20000400000 */
[----:B------:R-:W-:-:S03]  /*26b0*/  ISETP.GT.AND P3, PT, R12, RZ, P1 ;  /* 0x000000ff0c00720c */ /* 0x000fc60000f64270 */
[----:B------:R-:W-:-:S05]  /*26c0*/  FFMA R5, R28, R0, R5 ;  /* 0x000000001c057223 */ /* 0x000fca0000000005 */
[----:B------:R-:W-:-:S05]  /*26d0*/  F2FP.F16.F32.PACK_AB R5, RZ, R5 ;  /* 0x00000005ff05723e */ /* 0x000fca00000000ff */
[----:B------:R0:W-:Y:S01]  /*26e0*/  @P2 STG.E.U16 desc[UR12][R8.64+0x10], R5 ;  /* 0x0000100508002986 */ /* 0x0001e2000c10150c */
[----:B------:R-:W-:Y:S05]  /*26f0*/  @!P3 BRA `(.L_x_36) ;  /* 0x000000000004b947 */ /* 0x000fea0003800000 */
[----:B------:R4:W5:Y:S02]  /*2700*/  LDG.E.LTC128B.U16 R97, desc[UR12][R94.64+0x12] ;  /* 0x0000120c5e617981 */ /* 0x000964000c1e1520 */
.L_x_36:
[----:B------:R-:W-:Y:S05]  /*2710*/  BSYNC B0 ;  /* 0x0000000000007941 */ /* 0x000fea0003800000 */
.L_x_35:
[----:B0----5:R-:W-:Y:S01]  /*2720*/  HADD2.F32 R5, -RZ, R97.H0_H0 ;  /* 0x20000061ff057230 */ /* 0x021fe20000004100 */
[----:B------:R-:W-:Y:S01]  /*2730*/  ISETP.GT.AND P0, PT, R12, 0x8, P0 ;  /* 0x000000080c00780c */ /* 0x000fe20000704270 */
[----:B------:R-:W-:Y:S01]  /*2740*/  @P3 IMAD.MOV.U32 R9, RZ, RZ, R93 ;  /* 0x000000ffff093224 */ /* 0x000fe200078e005d */
[----:B------:R-:W-:Y:S02]  /*2750*/  BSSY B0, `(.L_x_37) ;  /* 0x0000009000007945 */ /* 0x000fe40003800000 */
[----:B------:R-:W-:-:S04]  /*2760*/  FMUL R8, R5, R4 ;  /* 0x0000000405087220 */ /* 0x000fc80000400000 */
[----:B------:R-:W-:-:S05]  /*2770*/  FFMA R8, R29, R0, R8 ;  /* 0x000000001d087223 */ /* 0x000fca0000000008 */
[----:B------:R-:W-:-:S04]  /*2780*/  F2FP.F16.F32.PACK_AB R8, RZ, R8 ;  /* 0x00000008ff08723e */ /* 0x000fc800000000ff */
[----:B------:R-:W-:Y:S01]  /*2790*/  PRMT R5, R8, 0x7610, R5 ;  /* 0x0000761008057816 */ /* 0x000fe20000000005 */
[----:B------:R-:W-:-:S05]  /*27a0*/  @P3 IMAD.MOV.U32 R8, RZ, RZ, R92 ;  /* 0x000000ffff083224 */ /* 0x000fca00078e005c */
[----:B------:R0:W-:Y:S01]  /*27b0*/  @P3 STG.E.U16 desc[UR12][R8.64+0x12], R5 ;  /* 0x0000120508003986 */ /* 0x0001e2000c10150c */
[----:B------:R-:W-:Y:S05]  /*27c0*/  @!P0 BRA `(.L_x_38) ;  /* 0x0000000000048947 */ /* 0x000fea0003800000 */
[----:B------:R0:W5:Y:S02]  /*27d0*/  LDG.E.LTC128B.U16 R97, desc[UR12][R2.64+0x10] ;  /* 0x0000100c02617981 */ /* 0x000164000c1e1520 */
.L_x_38:
[----:B------:R-:W-:Y:S05]  /*27e0*/  BSYNC B0 ;  /* 0x0000000000007941 */ /* 0x000fea0003800000 */
.L_x_37:
[----:B0----5:R-:W-:Y:S01]  /*27f0*/  HADD2.F32 R5, -RZ, R97.H0_H0 ;  /* 0x20000061ff057230 */ /* 0x021fe20000004100 */
[----:B------:R-:W-:Y:S01]  /*2800*/  ISETP.GT.AND P1, PT, R12, 0x8, P1 ;  /* 0x000000080c00780c */ /* 0x000fe20000f24270 */
[----:B------:R-:W-:Y:S03]  /*2810*/  BSSY B0, `(.L_x_39) ;  /* 0x0000007000007945 */ /* 0x000fe60003800000 */
[----:B------:R-:W-:-:S04]  /*2820*/  FMUL R5, R5, R4 ;  /* 0x0000000405057220 */ /* 0x000fc80000400000 */
[----:B------:R-:W-:-:S05]  /*2830*/  FFMA R5, R30, R0, R5 ;  /* 0x000000001e057223 */ /* 0x000fca0000000005 */
[----:B------:R-:W-:-:S05]  /*2840*/  F2FP.F16.F32.PACK_AB R5, RZ, R5 ;  /* 0x00000005ff05723e */ /* 0x000fca00000000ff */
[----:B------:R0:W-:Y:S01]  /*2850*/  @P0 STG.E.U16 desc[UR12][R6.64+0x10], R5 ;  /* 0x0000100506000986 */ /* 0x0001e2000c10150c */
[----:B------:R-:W-:Y:S05]  /*2860*/  @!P1 BRA `(.L_x_40) ;  /* 0x0000000000049947 */ /* 0x000fea0003800000 */
[----:B------:R0:W5:Y:S02]  /*2870*/  LDG.E.LTC128B.U16 R97, desc[UR12][R2.64+0x12] ;  /* 0x0000120c02617981 */ /* 0x000164000c1e1520 */
.L_x_40:
[----:B------:R-:W-:Y:S05]  /*2880*/  BSYNC B0 ;  /* 0x0000000000007941 */ /* 0x000fea0003800000 */
.L_x_39:
        /* <DEDUP_REMOVED lines=10> */
.L_x_42:
[----:B------:R-:W-:Y:S05]  /*2930*/  BSYNC B0 ;  /* 0x0000000000007941 */ /* 0x000fea0003800000 */
.L_x_41:
        /* <DEDUP_REMOVED lines=12> */
.L_x_44:
[----:B------:R-:W-:Y:S05]  /*2a00*/  BSYNC B0 ;  /* 0x0000000000007941 */ /* 0x000fea0003800000 */
.L_x_43:
        /* <DEDUP_REMOVED lines=12> */
.L_x_46:
[----:B------:R-:W-:Y:S05]  /*2ad0*/  BSYNC B0 ;  /* 0x0000000000007941 */ /* 0x000fea0003800000 */
.L_x_45:
        /* <DEDUP_REMOVED lines=9> */
.L_x_48:
[----:B------:R-:W-:Y:S05]  /*2b70*/  BSYNC B0 ;  /* 0x0000000000007941 */ /* 0x000fea0003800000 */
.L_x_47:
        /* <DEDUP_REMOVED lines=10> */
.L_x_50:
[----:B------:R-:W-:Y:S05]  /*2c20*/  BSYNC B0 ;  /* 0x0000000000007941 */ /* 0x000fea0003800000 */
.L_x_49:
        /* <DEDUP_REMOVED lines=12> */
.L_x_52:
[----:B------:R-:W-:Y:S05]  /*2cf0*/  BSYNC B0 ;  /* 0x0000000000007941 */ /* 0x000fea0003800000 */
.L_x_51:
        /* <DEDUP_REMOVED lines=12> */
.L_x_54:
[----:B------:R-:W-:Y:S05]  /*2dc0*/  BSYNC B0 ;  /* 0x0000000000007941 */ /* 0x000fea0003800000 */
.L_x_53:
        /* <DEDUP_REMOVED lines=9> */
.L_x_56:
[----:B------:R-:W-:Y:S05]  /*2e60*/  BSYNC B0 ;  /* 0x0000000000007941 */ /* 0x000fea0003800000 */
.L_x_55:
        /* <DEDUP_REMOVED lines=10> */
.L_x_58:
[----:B------:R-:W-:Y:S05]  /*2f10*/  BSYNC B0 ;  /* 0x0000000000007941 */ /* 0x000fea0003800000 */
.L_x_57:
        /* <DEDUP_REMOVED lines=12> */
.L_x_60:
[----:B------:R-:W-:Y:S05]  /*2fe0*/  BSYNC B0 ;  /* 0x0000000000007941 */ /* 0x000fea0003800000 */
.L_x_59:
        /* <DEDUP_REMOVED lines=12> */
.L_x_62:
[----:B------:R-:W-:Y:S05]  /*30b0*/  BSYNC B0 ;  /* 0x0000000000007941 */ /* 0x000fea0003800000 */
.L_x_61:
        /* <DEDUP_REMOVED lines=9> */
.L_x_64:
[----:B------:R-:W-:Y:S05]  /*3150*/  BSYNC B0 ;  /* 0x0000000000007941 */ /* 0x000fea0003800000 */
.L_x_63:
        /* <DEDUP_REMOVED lines=10> */
.L_x_66:
[----:B------:R-:W-:Y:S05]  /*3200*/  BSYNC B0 ;  /* 0x0000000000007941 */ /* 0x000fea0003800000 */
.L_x_65:
        /* <DEDUP_REMOVED lines=12> */
.L_x_68:
[----:B------:R-:W-:Y:S05]  /*32d0*/  BSYNC B0 ;  /* 0x0000000000007941 */ /* 0x000fea0003800000 */
.L_x_67:
        /* <DEDUP_REMOVED lines=12> */
.L_x_70:
[----:B------:R-:W-:Y:S05]  /*33a0*/  BSYNC B0 ;  /* 0x0000000000007941 */ /* 0x000fea0003800000 */
.L_x_69:
        /* <DEDUP_REMOVED lines=9> */
.L_x_72:
[----:B------:R-:W-:Y:S05]  /*3440*/  BSYNC B0 ;  /* 0x0000000000007941 */ /* 0x000fea0003800000 */
.L_x_71:
        /* <DEDUP_REMOVED lines=10> */
.L_x_74:
[----:B------:R-:W-:Y:S05]  /*34f0*/  BSYNC B0 ;  /* 0x0000000000007941 */ /* 0x000fea0003800000 */
.L_x_73:
        /* <DEDUP_REMOVED lines=12> */
.L_x_76:
[----:B------:R-:W-:Y:S05]  /*35c0*/  BSYNC B0 ;  /* 0x0000000000007941 */ /* 0x000fea0003800000 */
.L_x_75:
        /* <DEDUP_REMOVED lines=12> */
.L_x_78:
[----:B------:R-:W-:Y:S05]  /*3690*/  BSYNC B0 ;  /* 0x0000000000007941 */ /* 0x000fea0003800000 */
.L_x_77:
        /* <DEDUP_REMOVED lines=9> */
.L_x_80:
[----:B------:R-:W-:Y:S05]  /*3730*/  BSYNC B0 ;  /* 0x0000000000007941 */ /* 0x000fea0003800000 */
.L_x_79:
        /* <DEDUP_REMOVED lines=10> */
.L_x_82:
[----:B------:R-:W-:Y:S05]  /*37e0*/  BSYNC B0 ;  /* 0x0000000000007941 */ /* 0x000fea0003800000 */
.L_x_81:
        /* <DEDUP_REMOVED lines=12> */
.L_x_84:
[----:B------:R-:W-:Y:S05]  /*38b0*/  BSYNC B0 ;  /* 0x0000000000007941 */ /* 0x000fea0003800000 */
.L_x_83:
        /* <DEDUP_REMOVED lines=12> */
.L_x_86:
[----:B------:R-:W-:Y:S05]  /*3980*/  BSYNC B0 ;  /* 0x0000000000007941 */ /* 0x000fea0003800000 */
.L_x_85:
        /* <DEDUP_REMOVED lines=9> */
.L_x_88:
[----:B------:R-:W-:Y:S05]  /*3a20*/  BSYNC B0 ;  /* 0x0000000000007941 */ /* 0x000fea0003800000 */
.L_x_87:
        /* <DEDUP_REMOVED lines=10> */
.L_x_90:
[----:B------:R-:W-:Y:S05]  /*3ad0*/  BSYNC B0 ;  /* 0x0000000000007941 */ /* 0x000fea0003800000 */
.L_x_89:
        /* <DEDUP_REMOVED lines=12> */
.L_x_92:
[----:B------:R-:W-:Y:S05]  /*3ba0*/  BSYNC B0 ;  /* 0x0000000000007941 */ /* 0x000fea0003800000 */
.L_x_91:
        /* <DEDUP_REMOVED lines=12> */
.L_x_94:
[----:B------:R-:W-:Y:S05]  /*3c70*/  BSYNC B0 ;  /* 0x0000000000007941 */ /* 0x000fea0003800000 */
.L_x_93:
        /* <DEDUP_REMOVED lines=9> */
.L_x_96:
[----:B------:R-:W-:Y:S05]  /*3d10*/  BSYNC B0 ;  /* 0x0000000000007941 */ /* 0x000fea0003800000 */
.L_x_95:
        /* <DEDUP_REMOVED lines=10> */
.L_x_98:
[----:B------:R-:W-:Y:S05]  /*3dc0*/  BSYNC B0 ;  /* 0x0000000000007941 */ /* 0x000fea0003800000 */
.L_x_97:
        /* <DEDUP_REMOVED lines=12> */
.L_x_100:
[----:B------:R-:W-:Y:S05]  /*3e90*/  BSYNC B0 ;  /* 0x0000000000007941 */ /* 0x000fea0003800000 */
.L_x_99:
        /* <DEDUP_REMOVED lines=12> */
.L_x_102:
[----:B------:R-:W-:Y:S05]  /*3f60*/  BSYNC B0 ;  /* 0x0000000000007941 */ /* 0x000fea0003800000 */
.L_x_101:
        /* <DEDUP_REMOVED lines=9> */
.L_x_104:
[----:B------:R-:W-:Y:S05]  /*4000*/  BSYNC B0 ;  /* 0x0000000000007941 */ /* 0x000fea0003800000 */
.L_x_103:
        /* <DEDUP_REMOVED lines=10> */
.L_x_106:
[----:B------:R-:W-:Y:S05]  /*40b0*/  BSYNC B0 ;  /* 0x0000000000007941 */ /* 0x000fea0003800000 */
.L_x_105:
        /* <DEDUP_REMOVED lines=12> */
.L_x_108:
[----:B------:R-:W-:Y:S05]  /*4180*/  BSYNC B0 ;  /* 0x0000000000007941 */ /* 0x000fea0003800000 */
.L_x_107:
        /* <DEDUP_REMOVED lines=12> */
.L_x_110:
[----:B------:R-:W-:Y:S05]  /*4250*/  BSYNC B0 ;  /* 0x0000000000007941 */ /* 0x000fea0003800000 */
.L_x_109:
        /* <DEDUP_REMOVED lines=9> */
.L_x_112:
[----:B------:R-:W-:Y:S05]  /*42f0*/  BSYNC B0 ;  /* 0x0000000000007941 */ /* 0x000fea0003800000 */
.L_x_111:
        /* <DEDUP_REMOVED lines=10> */
.L_x_114:
[----:B------:R-:W-:Y:S05]  /*43a0*/  BSYNC B0 ;  /* 0x0000000000007941 */ /* 0x000fea0003800000 */
.L_x_113:
        /* <DEDUP_REMOVED lines=12> */
.L_x_116:
[----:B------:R-:W-:Y:S05]  /*4470*/  BSYNC B0 ;  /* 0x0000000000007941 */ /* 0x000fea0003800000 */
.L_x_115:
        /* <DEDUP_REMOVED lines=12> */
.L_x_118:
[----:B------:R-:W-:Y:S05]  /*4540*/  BSYNC B0 ;  /* 0x0000000000007941 */ /* 0x000fea0003800000 */
.L_x_117:
        /* <DEDUP_REMOVED lines=9> */
.L_x_120:
[----:B------:R-:W-:Y:S05]  /*45e0*/  BSYNC B0 ;  /* 0x0000000000007941 */ /* 0x000fea0003800000 */
.L_x_119:
        /* <DEDUP_REMOVED lines=10> */
.L_x_122:
[----:B------:R-:W-:Y:S05]  /*4690*/  BSYNC B0 ;  /* 0x0000000000007941 */ /* 0x000fea0003800000 */
.L_x_121:
        /* <DEDUP_REMOVED lines=12> */
.L_x_124:
[----:B------:R-:W-:Y:S05]  /*4760*/  BSYNC B0 ;  /* 0x0000000000007941 */ /* 0x000fea0003800000 */
.L_x_123:
        /* <DEDUP_REMOVED lines=12> */
.L_x_126:
[----:B------:R-:W-:Y:S05]  /*4830*/  BSYNC B0 ;  /* 0x0000000000007941 */ /* 0x000fea0003800000 */
.L_x_125:
        /* <DEDUP_REMOVED lines=9> */
.L_x_128:
[----:B------:R-:W-:Y:S05]  /*48d0*/  BSYNC B0 ;  /* 0x0000000000007941 */ /* 0x000fea0003800000 */
.L_x_127:
        /* <DEDUP_REMOVED lines=10> */
.L_x_130:
[----:B------:R-:W-:Y:S05]  /*4980*/  BSYNC B0 ;  /* 0x0000000000007941 */ /* 0x000fea0003800000 */
.L_x_129:
        /* <DEDUP_REMOVED lines=12> */
.L_x_132:
[----:B------:R-:W-:Y:S05]  /*4a50*/  BSYNC B0 ;  /* 0x0000000000007941 */ /* 0x000fea0003800000 */
.L_x_131:
        /* <DEDUP_REMOVED lines=12> */
.L_x_134:
[----:B------:R-:W-:Y:S05]  /*4b20*/  BSYNC B0 ;  /* 0x0000000000007941 */ /* 0x000fea0003800000 */
.L_x_133:
        /* <DEDUP_REMOVED lines=9> */
.L_x_136:
[----:B------:R-:W-:Y:S05]  /*4bc0*/  BSYNC B0 ;  /* 0x0000000000007941 */ /* 0x000fea0003800000 */
.L_x_135:
        /* <DEDUP_REMOVED lines=10> */
.L_x_138:
[----:B------:R-:W-:Y:S05]  /*4c70*/  BSYNC B0 ;  /* 0x0000000000007941 */ /* 0x000fea0003800000 */
.L_x_137:
        /* <DEDUP_REMOVED lines=12> */
.L_x_140:
[----:B------:R-:W-:Y:S05]  /*4d40*/  BSYNC B0 ;  /* 0x0000000000007941 */ /* 0x000fea0003800000 */
.L_x_139:
        /* <DEDUP_REMOVED lines=12> */
.L_x_142:
[----:B------:R-:W-:Y:S05]  /*4e10*/  BSYNC B0 ;  /* 0x0000000000007941 */ /* 0x000fea0003800000 */
.L_x_141:
        /* <DEDUP_REMOVED lines=9> */
.L_x_144:
[----:B------:R-:W-:Y:S05]  /*4eb0*/  BSYNC B0 ;  /* 0x0000000000007941 */ /* 0x000fea0003800000 */
.L_x_143:
        /* <DEDUP_REMOVED lines=10> */
.L_x_146:
[----:B------:R-:W-:Y:S05]  /*4f60*/  BSYNC B0 ;  /* 0x0000000000007941 */ /* 0x000fea0003800000 */
.L_x_145:
        /* <DEDUP_REMOVED lines=12> */
.L_x_148:
[----:B------:R-:W-:Y:S05]  /*5030*/  BSYNC B0 ;  /* 0x0000000000007941 */ /* 0x000fea0003800000 */
.L_x_147:
        /* <DEDUP_REMOVED lines=9> */
.L_x_150:
[----:B------:R-:W-:Y:S05]  /*50d0*/  BSYNC B0 ;  /* 0x0000000000007941 */ /* 0x000fea0003800000 */
.L_x_149:
[----:B-----5:R-:W-:Y:S01]  /*50e0*/  HADD2.F32 R5, -RZ, R97.H0_H0 ;  /* 0x20000061ff057230 */ /* 0x020fe20000004100 */
        /* <DEDUP_REMOVED lines=8> */
.L_x_152:
[----:B------:R-:W-:Y:S05]  /*5170*/  BSYNC B0 ;  /* 0x0000000000007941 */ /* 0x000fea0003800000 */
.L_x_151:
[----:B-----5:R-:W-:-:S05]  /*5180*/  HADD2.F32 R97, -RZ, R97.H0_H0 ;  /* 0x20000061ff617230 */ /* 0x020fca0000004100 */
[----:B------:R-:W-:-:S04]  /*5190*/  FMUL R4, R97, R4 ;  /* 0x0000000461047220 */ /* 0x000fc80000400000 */
[----:B------:R-:W-:Y:S01]  /*51a0*/  FFMA R4, R87, R0, R4 ;  /* 0x0000000057047223 */ /* 0x000fe20000000004 */
[----:B------:R-:W-:Y:S06]  /*51b0*/  @!P1 EXIT ;  /* 0x000000000000994d */ /* 0x000fec0003800000 */
[----:B------:R-:W-:-:S05]  /*51c0*/  F2FP.F16.F32.PACK_AB R4, RZ, R4 ;  /* 0x00000004ff04723e */ /* 0x000fca00000000ff */
[----:B------:R-:W-:Y:S01]  /*51d0*/  STG.E.U16 desc[UR12][R6.64+0xf2], R4 ;  /* 0x0000f20406007986 */ /* 0x000fe2000c10150c */
[----:B------:R-:W-:Y:S05]  /*51e0*/  EXIT ;  /* 0x000000000000794d */ /* 0x000fea0003800000 */
.L_x_28:
[----:B------:R-:W-:Y:S01]  /*51f0*/  ISETP.GT.AND P3, PT, R10, 0x1, PT ;  /* 0x000000010a00780c */ /* 0x000fe20003f64270 */
[----:B------:R-:W-:Y:S01]  /*5200*/  ULDC.64 UR4, c[0x0][0x650] ;  /* 0x0001940000047ab9 */ /* 0x000fe20000000a00 */
[-C--:B------:R-:W-:Y:S01]  /*5210*/  FMUL R24, R24, R0.reuse ;  /* 0x0000000018187220 */ /* 0x080fe20000400000 */
[-C--:B------:R-:W-:Y:S01]  /*5220*/  FMUL R25, R25, R0.reuse ;  /* 0x0000000019197220 */ /* 0x080fe20000400000 */
[----:B------:R-:W-:Y:S01]  /*5230*/  ISETP.GT.AND P1, PT, R12, RZ, P3 ;  /* 0x000000ff0c00720c */ /* 0x000fe20001f24270 */
[-C--:B------:R-:W-:Y:S01]  /*5240*/  FMUL R26, R26, R0.reuse ;  /* 0x000000001a1a7220 */ /* 0x080fe20000400000 */
[----:B------:R-:W-:Y:S01]  /*5250*/  LEA R2, P4, R14, UR4, 0x1 ;  /* 0x000000040e027c11 */ /* 0x000fe2000f8808ff */
[----:B------:R-:W-:Y:S01]  /*5260*/  FMUL R27, R27, R0 ;  /* 0x000000001b1b7220 */ /* 0x000fe20000400000 */
[----:B------:R-:W-:Y:S01]  /*5270*/  F2FP.F16.F32.PACK_AB R24, RZ, R24 ;  /* 0x00000018ff18723e */ /* 0x000fe200000000ff */
[-C--:B------:R-:W-:Y:S01]  /*5280*/  FMUL R28, R28, R0.reuse ;  /* 0x000000001c1c7220 */ /* 0x080fe20000400000 */
[----:B------:R-:W-:Y:S01]  /*5290*/  LEA.HI.X R3, R14, UR5, R91, 0x1, P4 ;  /* 0x000000050e037c11 */ /* 0x000fe2000a0f0c5b */
[-C--:B------:R-:W-:Y:S01]  /*52a0*/  FMUL R29, R29, R0.reuse ;  /* 0x000000001d1d7220 */ /* 0x080fe20000400000 */
[----:B------:R-:W-:Y:S01]  /*52b0*/  F2FP.F16.F32.PACK_AB R25, RZ, R25 ;  /* 0x00000019ff19723e */ /* 0x000fe200000000ff */
[-C--:B------:R-:W-:Y:S01]  /*52c0*/  FMUL R30, R30, R0.reuse ;  /* 0x000000001e1e7220 */ /* 0x080fe20000400000 */
[----:B------:R-:W-:Y:S01]  /*52d0*/  SHF.L.U64.HI R5, R21, 0x1, R20 ;  /* 0x0000000115057819 */ /* 0x000fe20000010214 */
[----:B------:R-:W-:Y:S01]  /*52e0*/  @P2 STG.E.U16 desc[UR12][R2.64], R24 ;  /* 0x0000001802002986 */ /* 0x000fe2000c10150c */
[----:B------:R-:W-:Y:S01]  /*52f0*/  ISETP.GT.AND P2, PT, R12, 0x8, P0 ;  /* 0x000000080c00780c */ /* 0x000fe20000744270 */
[----:B------:R-:W-:Y:S01]  /*5300*/  FMUL R31, R31, R0 ;  /* 0x000000001f1f7220 */ /* 0x000fe20000400000 */
[----:B------:R-:W-:Y:S01]  /*5310*/  LEA R4, P5, R21, R2, 0x1 ;  /* 0x0000000215047211 */ /* 0x000fe200078a08ff */
[----:B------:R-:W-:Y:S01]  /*5320*/  @P1 STG.E.U16 desc[UR12][R2.64+0x2], R25 ;  /* 0x0000021902001986 */ /* 0x000fe2000c10150c */
[----:B------:R-:W-:Y:S01]  /*5330*/  ISETP.GT.AND P1, PT, R10, 0x8, PT ;  /* 0x000000080a00780c */ /* 0x000fe20003f24270 */
[-C--:B------:R-:W-:Y:S01]  /*5340*/  FMUL R32, R32, R0.reuse ;  /* 0x0000000020207220 */ /* 0x080fe20000400000 */
[----:B------:R-:W-:Y:S01]  /*5350*/  ISETP.GT.AND P3, PT, R12, 0x8, P3 ;  /* 0x000000080c00780c */ /* 0x000fe20001f64270 */
[----:B------:R-:W-:Y:S01]  /*5360*/  IMAD.X R5, R5, 0x1, R3, P5 ;  /* 0x0000000105057824 */ /* 0x000fe200028e0603 */
[----:B------:R-:W-:Y:S01]  /*5370*/  ISETP.GT.AND P0, PT, R10, 0x9, PT ;  /* 0x000000090a00780c */ /* 0x000fe20003f04270 */
[-C--:B------:R-:W-:Y:S01]  /*5380*/  FMUL R33, R33, R0.reuse ;  /* 0x0000000021217220 */ /* 0x080fe20000400000 */
[----:B------:R-:W-:Y:S01]  /*5390*/  ISETP.GT.AND P4, PT, R12, RZ, P1 ;  /* 0x000000ff0c00720c */ /* 0x000fe20000f84270 */
[-C--:B------:R-:W-:Y:S01]  /*53a0*/  FMUL R34, R34, R0.reuse ;  /* 0x0000000022227220 */ /* 0x080fe20000400000 */
[----:B------:R-:W-:Y:S01]  /*53b0*/  ISETP.GT.AND P5, PT, R12, RZ, P0 ;  /* 0x000000ff0c00720c */ /* 0x000fe200007a4270 */
[----:B------:R-:W-:Y:S01]  /*53c0*/  FMUL R35, R35, R0 ;  /* 0x0000000023237220 */ /* 0x000fe20000400000 */
[----:B------:R-:W-:Y:S01]  /*53d0*/  F2FP.F16.F32.PACK_AB R26, RZ, R26 ;  /* 0x0000001aff1a723e */ /* 0x000fe200000000ff */
[-C--:B------:R-:W-:Y:S01]  /*53e0*/  FMUL R36, R36, R0.reuse ;  /* 0x0000000024247220 */ /* 0x080fe20000400000 */
[----:B------:R-:W-:Y:S01]  /*53f0*/  F2FP.F16.F32.PACK_AB R27, RZ, R27 ;  /* 0x0000001bff1b723e */ /* 0x000fe200000000ff */
[----:B------:R-:W-:Y:S01]  /*5400*/  FMUL R37, R37, R0 ;  /* 0x0000000025257220 */ /* 0x000fe20000400000 */
[----:B------:R-:W-:Y:S01]  /*5410*/  F2FP.F16.F32.PACK_AB R28, RZ, R28 ;  /* 0x0000001cff1c723e */ /* 0x000fe200000000ff */
[----:B------:R-:W-:Y:S01]  /*5420*/  @P2 STG.E.U16 desc[UR12][R4.64], R26 ;  /* 0x0000001a04002986 */ /* 0x000fe2000c10150c */
[----:B------:R-:W-:Y:S01]  /*5430*/  ISETP.GT.AND P1, PT, R12, 0x8, P1 ;  /* 0x000000080c00780c */ /* 0x000fe20000f24270 */
[-C--:B------:R-:W-:Y:S01]  /*5440*/  FMUL R38, R38, R0.reuse ;  /* 0x0000000026267220 */ /* 0x080fe20000400000 */
[----:B------:R-:W-:Y:S01]  /*5450*/  F2FP.F16.F32.PACK_AB R29, RZ, R29 ;  /* 0x0000001dff1d723e */ /* 0x000fe200000000ff */
[----:B------:R-:W-:Y:S01]  /*5460*/  @P3 STG.E.U16 desc[UR12][R4.64+0x2], R27 ;  /* 0x0000021b04003986 */ /* 0x000fe2000c10150c */
[----:B------:R-:W-:Y:S01]  /*5470*/  ISETP.GT.AND P3, PT, R10, 0x10, PT ;  /* 0x000000100a00780c */ /* 0x000fe20003f64270 */
[-C--:B------:R-:W-:Y:S01]  /*5480*/  FMUL R39, R39, R0.reuse ;  /* 0x0000000027277220 */ /* 0x080fe20000400000 */
[----:B------:R-:W-:Y:S01]  /*5490*/  ISETP.GT.AND P2, PT, R12, 0x8, P0 ;  /* 0x000000080c00780c */ /* 0x000fe20000744270 */
[----:B------:R-:W-:Y:S01]  /*54a0*/  @P4 STG.E.U16 desc[UR12][R2.64+0x10], R28 ;  /* 0x0000101c02004986 */ /* 0x000fe2000c10150c */
[----:B------:R-:W-:Y:S01]  /*54b0*/  ISETP.GT.AND P0, PT, R10, 0x11, PT ;  /* 0x000000110a00780c */ /* 0x000fe20003f04270 */
[-C--:B------:R-:W-:Y:S01]  /*54c0*/  FMUL R40, R40, R0.reuse ;  /* 0x0000000028287220 */ /* 0x080fe20000400000 */
[C---:B------:R-:W-:Y:S01]  /*54d0*/  ISETP.GT.AND P4, PT, R12.reuse, RZ, P3 ;  /* 0x000000ff0c00720c */ /* 0x040fe20001f84270 */
[----:B------:R-:W-:Y:S01]  /*54e0*/  @P5 STG.E.U16 desc[UR12][R2.64+0x12], R29 ;  /* 0x0000121d02005986 */ /* 0x000fe2000c10150c */
        /* <DEDUP_REMOVED lines=153> */
[----:B------:R-:W-:Y:S01]  /*5e80*/  FMUL R0, R87, R0 ;  /* 0x0000000057007220 */ /* 0x000fe20000400000 */
[----:B------:R-:W-:Y:S01]  /*5e90*/  ISETP.GT.AND P2, PT, R12, 0x8, P0 ;  /* 0x000000080c00780c */ /* 0x000fe20000744270 */
[----:B------:R-:W-:Y:S01]  /*5ea0*/  @P4 STG.E.U16 desc[UR12][R2.64+0x90], R60 ;  /* 0x0000903c02004986 */ /* 0x000fe2000c10150c */
[----:B------:R-:W-:-:S02]  /*5eb0*/  ISETP.GT.AND P0, PT, R10, 0x51, PT ;  /* 0x000000510a00780c */ /* 0x000fc40003f04270 */
[C---:B------:R-:W-:Y:S01]  /*5ec0*/  ISETP.GT.AND P4, PT, R12.reuse, RZ, P3 ;  /* 0x000000ff0c00720c */ /* 0x040fe20001f84270 */
[----:B------:R-:W-:Y:S01]  /*5ed0*/  @P5 STG.E.U16 desc[UR12][R2.64+0x92], R61 ;  /* 0x0000923d02005986 */ /* 0x000fe2000c10150c */
[C---:B------:R-:W-:Y:S02]  /*5ee0*/  ISETP.GT.AND P5, PT, R12.reuse, RZ, P0 ;  /* 0x000000ff0c00720c */ /* 0x040fe400007a4270 */
[----:B------:R-:W-:Y:S02]  /*5ef0*/  F2FP.F16.F32.PACK_AB R62, RZ, R62 ;  /* 0x0000003eff3e723e */ /* 0x000fe400000000ff */
[----:B------:R-:W-:Y:S02]  /*5f00*/  F2FP.F16.F32.PACK_AB R63, RZ, R63 ;  /* 0x0000003fff3f723e */ /* 0x000fe400000000ff */
[----:B------:R-:W-:Y:S01]  /*5f10*/  F2FP.F16.F32.PACK_AB R64, RZ, R64 ;  /* 0x00000040ff40723e */ /* 0x000fe200000000ff */
[----:B------:R-:W-:Y:S01]  /*5f20*/  @P1 STG.E.U16 desc[UR12][R4.64+0x90], R62 ;  /* 0x0000903e04001986 */ /* 0x000fe2000c10150c */
[----:B------:R-:W-:-:S02]  /*5f30*/  ISETP.GT.AND P1, PT, R12, 0x8, P3 ;  /* 0x000000080c00780c */ /* 0x000fc40001f24270 */
[----:B------:R-:W-:Y:S01]  /*5f40*/  F2FP.F16.F32.PACK_AB R65, RZ, R65 ;  /* 0x00000041ff41723e */ /* 0x000fe200000000ff */
[----:B------:R-:W-:Y:S01]  /*5f50*/  @P2 STG.E.U16 desc[UR12][R4.64+0x92], R63 ;  /* 0x0000923f04002986 */ /* 0x000fe2000c10150c */
[----:B------:R-:W-:Y:S02]  /*5f60*/  ISETP.GT.AND P2, PT, R10, 0x58, PT ;  /* 0x000000580a00780c */ /* 0x000fe40003f44270 */
[----:B------:R-:W-:Y:S01]  /*5f70*/  ISETP.GT.AND P0, PT, R12, 0x8, P0 ;  /* 0x000000080c00780c */ /* 0x000fe20000704270 */
[----:B------:R-:W-:Y:S01]  /*5f80*/  @P4 STG.E.U16 desc[UR12][R2.64+0xa0], R64 ;  /* 0x0000a04002004986 */ /* 0x000fe2000c10150c */
[----:B------:R-:W-:Y:S02]  /*5f90*/  ISETP.GT.AND P3, PT, R10, 0x59, PT ;  /* 0x000000590a00780c */ /* 0x000fe40003f64270 */
[C---:B------:R-:W-:Y:S01]  /*5fa0*/  ISETP.GT.AND P4, PT, R12.reuse, RZ, P2 ;  /* 0x000000ff0c00720c */ /* 0x040fe20001784270 */
[----:B------:R-:W-:Y:S01]  /*5fb0*/  @P5 STG.E.U16 desc[UR12][R2.64+0xa2], R65 ;  /* 0x0000a24102005986 */ /* 0x000fe2000c10150c */
[----:B------:R-:W-:-:S02]  /*5fc0*/  ISETP.GT.AND P5, PT, R12, RZ, P3 ;  /* 0x000000ff0c00720c */ /* 0x000fc40001fa4270 */
[----:B------:R-:W-:Y:S02]  /*5fd0*/  F2FP.F16.F32.PACK_AB R66, RZ, R66 ;  /* 0x00000042ff42723e */ /* 0x000fe400000000ff */
[----:B------:R-:W-:Y:S02]  /*5fe0*/  F2FP.F16.F32.PACK_AB R67, RZ, R67 ;  /* 0x00000043ff43723e */ /* 0x000fe400000000ff */
[----:B------:R-:W-:Y:S01]  /*5ff0*/  F2FP.F16.F32.PACK_AB R68, RZ, R68 ;  /* 0x00000044ff44723e */ /* 0x000fe200000000ff */
[----:B------:R-:W-:Y:S01]  /*6000*/  @P1 STG.E.U16 desc[UR12][R4.64+0xa0], R66 ;  /* 0x0000a04204001986 */ /* 0x000fe2000c10150c */
[C---:B------:R-:W-:Y:S02]  /*6010*/  ISETP.GT.AND P1, PT, R12.reuse, 0x8, P2 ;  /* 0x000000080c00780c */ /* 0x040fe40001724270 */
[----:B------:R-:W-:Y:S01]  /*6020*/  F2FP.F16.F32.PACK_AB R69, RZ, R69 ;  /* 0x00000045ff45723e */ /* 0x000fe200000000ff */
[----:B------:R-:W-:Y:S01]  /*6030*/  @P0 STG.E.U16 desc[UR12][R4.64+0xa2], R67 ;  /* 0x0000a24304000986 */ /* 0x000fe2000c10150c */
[----:B------:R-:W-:-:S02]  /*6040*/  ISETP.GT.AND P2, PT, R12, 0x8, P3 ;  /* 0x000000080c00780c */ /* 0x000fc40001f44270 */
[C---:B------:R-:W-:Y:S01]  /*6050*/  ISETP.GT.AND P3, PT, R10.reuse, 0x60, PT ;  /* 0x000000600a00780c */ /* 0x040fe20003f64270 */
[----:B------:R-:W-:Y:S01]  /*6060*/  @P4 STG.E.U16 desc[UR12][R2.64+0xb0], R68 ;  /* 0x0000b04402004986 */ /* 0x000fe2000c10150c */
[----:B------:R-:W-:Y:S02]  /*6070*/  ISETP.GT.AND P0, PT, R10, 0x61, PT ;  /* 0x000000610a00780c */ /* 0x000fe40003f04270 */
[C---:B------:R-:W-:Y:S01]  /*6080*/  ISETP.GT.AND P4, PT, R12.reuse, RZ, P3 ;  /* 0x000000ff0c00720c */ /* 0x040fe20001f84270 */
[----:B------:R-:W-:Y:S01]  /*6090*/  @P5 STG.E.U16 desc[UR12][R2.64+0xb2], R69 ;  /* 0x0000b24502005986 */ /* 0x000fe2000c10150c */
[----:B------:R-:W-:Y:S02]  /*60a0*/  ISETP.GT.AND P5, PT, R12, RZ, P0 ;  /* 0x000000ff0c00720c */ /* 0x000fe400007a4270 */
[----:B------:R-:W-:Y:S02]  /*60b0*/  F2FP.F16.F32.PACK_AB R70, RZ, R70 ;  /* 0x00000046ff46723e */ /* 0x000fe400000000ff */
[----:B------:R-:W-:-:S02]  /*60c0*/  F2FP.F16.F32.PACK_AB R71, RZ, R71 ;  /* 0x00000047ff47723e */ /* 0x000fc400000000ff */
[----:B------:R-:W-:Y:S01]  /*60d0*/  F2FP.F16.F32.PACK_AB R72, RZ, R72 ;  /* 0x00000048ff48723e */ /* 0x000fe200000000ff */
[----:B------:R-:W-:Y:S01]  /*60e0*/  @P1 STG.E.U16 desc[UR12][R4.64+0xb0], R70 ;  /* 0x0000b04604001986 */ /* 0x000fe2000c10150c */
[----:B------:R-:W-:Y:S02]  /*60f0*/  F2FP.F16.F32.PACK_AB R73, RZ, R73 ;  /* 0x00000049ff49723e */ /* 0x000fe400000000ff */
[C---:B------:R-:W-:Y:S01]  /*6100*/  ISETP.GT.AND P1, PT, R12.reuse, 0x8, P3 ;  /* 0x000000080c00780c */ /* 0x040fe20001f24270 */
[----:B------:R-:W-:Y:S01]  /*6110*/  @P2 STG.E.U16 desc[UR12][R4.64+0xb2], R71 ;  /* 0x0000b24704002986 */ /* 0x000fe2000c10150c */
[----:B------:R-:W-:Y:S02]  /*6120*/  ISETP.GT.AND P0, PT, R12, 0x8, P0 ;  /* 0x000000080c00780c */ /* 0x000fe40000704270 */
[----:B------:R-:W-:Y:S01]  /*6130*/  F2FP.F16.F32.PACK_AB R74, RZ, R74 ;  /* 0x0000004aff4a723e */ /* 0x000fe200000000ff */
[----:B------:R-:W-:Y:S01]  /*6140*/  @P4 STG.E.U16 desc[UR12][R2.64+0xc0], R72 ;  /* 0x0000c04802004986 */ /* 0x000fe2000c10150c */
[----:B------:R-:W-:-:S02]  /*6150*/  ISETP.GT.AND P4, PT, R10, 0x68, PT ;  /* 0x000000680a00780c */ /* 0x000fc40003f84270 */
[----:B------:R-:W-:Y:S01]  /*6160*/  F2FP.F16.F32.PACK_AB R75, RZ, R75 ;  /* 0x0000004bff4b723e */ /* 0x000fe200000000ff */
[----:B------:R-:W-:Y:S01]  /*6170*/  @P5 STG.E.U16 desc[UR12][R2.64+0xc2], R73 ;  /* 0x0000c24902005986 */ /* 0x000fe2000c10150c */
[----:B------:R-:W-:Y:S02]  /*6180*/  ISETP.GT.AND P5, PT, R10, 0x69, PT ;  /* 0x000000690a00780c */ /* 0x000fe40003fa4270 */
[C---:B------:R-:W-:Y:S01]  /*6190*/  ISETP.GT.AND P2, PT, R12.reuse, RZ, P4 ;  /* 0x000000ff0c00720c */ /* 0x040fe20002744270 */
[----:B------:R-:W-:Y:S01]  /*61a0*/  @P1 STG.E.U16 desc[UR12][R4.64+0xc0], R74 ;  /* 0x0000c04a04001986 */ /* 0x000fe2000c10150c */
[----:B------:R-:W-:Y:S02]  /*61b0*/  ISETP.GT.AND P6, PT, R12, RZ, P5 ;  /* 0x000000ff0c00720c */ /* 0x000fe40002fc4270 */
[----:B------:R-:W-:Y:S01]  /*61c0*/  F2FP.F16.F32.PACK_AB R76, RZ, R76 ;  /* 0x0000004cff4c723e */ /* 0x000fe200000000ff */
[----:B------:R-:W-:Y:S01]  /*61d0*/  @P0 STG.E.U16 desc[UR12][R4.64+0xc2], R75 ;  /* 0x0000c24b04000986 */ /* 0x000fe2000c10150c */
[----:B------:R-:W-:-:S02]  /*61e0*/  F2FP.F16.F32.PACK_AB R77, RZ, R77 ;  /* 0x0000004dff4d723e */ /* 0x000fc400000000ff */
[----:B------:R-:W-:Y:S02]  /*61f0*/  ISETP.GT.AND P3, PT, R10, 0x70, PT ;  /* 0x000000700a00780c */ /* 0x000fe40003f64270 */
[----:B------:R-:W-:Y:S02]  /*6200*/  ISETP.GT.AND P4, PT, R12, 0x8, P4 ;  /* 0x000000080c00780c */ /* 0x000fe40002784270 */
[----:B------:R-:W-:Y:S01]  /*6210*/  F2FP.F16.F32.PACK_AB R78, RZ, R78 ;  /* 0x0000004eff4e723e */ /* 0x000fe200000000ff */
[----:B------:R-:W-:Y:S01]  /*6220*/  @P2 STG.E.U16 desc[UR12][R2.64+0xd0], R76 ;  /* 0x0000d04c02002986 */ /* 0x000fe2000c10150c */
[----:B------:R-:W-:Y:S02]  /*6230*/  ISETP.GT.AND P2, PT, R10, 0x71, PT ;  /* 0x000000710a00780c */ /* 0x000fe40003f44270 */
[----:B------:R-:W-:Y:S01]  /*6240*/  F2FP.F16.F32.PACK_AB R79, RZ, R79 ;  /* 0x0000004fff4f723e */ /* 0x000fe200000000ff */
[----:B------:R-:W-:Y:S01]  /*6250*/  @P6 STG.E.U16 desc[UR12][R2.64+0xd2], R77 ;  /* 0x0000d24d02006986 */ /* 0x000fe2000c10150c */
[----:B------:R-:W-:-:S02]  /*6260*/  ISETP.GT.AND P6, PT, R12, 0x8, P5 ;  /* 0x000000080c00780c */ /* 0x000fc40002fc4270 */
[----:B------:R-:W-:Y:S02]  /*6270*/  ISETP.GT.AND P5, PT, R12, RZ, P3 ;  /* 0x000000ff0c00720c */ /* 0x000fe40001fa4270 */
[----:B------:R-:W-:Y:S01]  /*6280*/  F2FP.F16.F32.PACK_AB R80, RZ, R80 ;  /* 0x00000050ff50723e */ /* 0x000fe200000000ff */
[----:B------:R-:W-:Y:S01]  /*6290*/  @P4 STG.E.U16 desc[UR12][R4.64+0xd0], R78 ;  /* 0x0000d04e04004986 */ /* 0x000fe2000c10150c */
[C---:B------:R-:W-:Y:S02]  /*62a0*/  ISETP.GT.AND P1, PT, R10.reuse, 0x78, PT ;  /* 0x000000780a00780c */ /* 0x040fe40003f24270 */
[----:B------:R-:W-:Y:S02]  /*62b0*/  ISETP.GT.AND P0, PT, R10, 0x79, PT ;  /* 0x000000790a00780c */ /* 0x000fe40003f04270 */
[C---:B------:R-:W-:Y:S02]  /*62c0*/  ISETP.GT.AND P4, PT, R12.reuse, RZ, P2 ;  /* 0x000000ff0c00720c */ /* 0x040fe40001784270 */
[C---:B------:R-:W-:Y:S01]  /*62d0*/  ISETP.GT.AND P3, PT, R12.reuse, 0x8, P3 ;  /* 0x000000080c00780c */ /* 0x040fe20001f64270 */
[----:B------:R-:W-:Y:S01]  /*62e0*/  @P6 STG.E.U16 desc[UR12][R4.64+0xd2], R79 ;  /* 0x0000d24f04006986 */ /* 0x000fe2000c10150c */
[----:B------:R-:W-:-:S02]  /*62f0*/  ISETP.GT.AND P2, PT, R12, 0x8, P2 ;  /* 0x000000080c00780c */ /* 0x000fc40001744270 */
[C---:B------:R-:W-:Y:S01]  /*6300*/  ISETP.GT.AND P6, PT, R12.reuse, RZ, P0 ;  /* 0x000000ff0c00720c */ /* 0x040fe200007c4270 */
[----:B------:R-:W-:Y:S01]  /*6310*/  @P5 STG.E.U16 desc[UR12][R2.64+0xe0], R80 ;  /* 0x0000e05002005986 */ /* 0x000fe2000c10150c */
[C---:B------:R-:W-:Y:S02]  /*6320*/  ISETP.GT.AND P5, PT, R12.reuse, RZ, P1 ;  /* 0x000000ff0c00720c */ /* 0x040fe40000fa4270 */
[C---:B------:R-:W-:Y:S02]  /*6330*/  ISETP.GT.AND P1, PT, R12.reuse, 0x8, P1 ;  /* 0x000000080c00780c */ /* 0x040fe40000f24270 */
[----:B------:R-:W-:Y:S02]  /*6340*/  F2FP.F16.F32.PACK_AB R81, RZ, R81 ;  /* 0x00000051ff51723e */ /* 0x000fe400000000ff */
[----:B------:R-:W-:Y:S02]  /*6350*/  F2FP.F16.F32.PACK_AB R82, RZ, R82 ;  /* 0x00000052ff52723e */ /* 0x000fe400000000ff */
[----:B------:R-:W-:Y:S01]  /*6360*/  F2FP.F16.F32.PACK_AB R83, RZ, R83 ;  /* 0x00000053ff53723e */ /* 0x000fe200000000ff */
[----:B------:R-:W-:Y:S01]  /*6370*/  @P4 STG.E.U16 desc[UR12][R2.64+0xe2], R81 ;  /* 0x0000e25102004986 */ /* 0x000fe2000c10150c */
[----:B------:R-:W-:-:S02]  /*6380*/  ISETP.GT.AND P0, PT, R12, 0x8, P0 ;  /* 0x000000080c00780c */ /* 0x000fc40000704270 */
[----:B------:R-:W-:Y:S01]  /*6390*/  F2FP.F16.F32.PACK_AB R84, RZ, R84 ;  /* 0x00000054ff54723e */ /* 0x000fe200000000ff */
[----:B------:R-:W-:Y:S01]  /*63a0*/  @P3 STG.E.U16 desc[UR12][R4.64+0xe0], R82 ;  /* 0x0000e05204003986 */ /* 0x000fe2000c10150c */
[----:B------:R-:W-:Y:S02]  /*63b0*/  F2FP.F16.F32.PACK_AB R85, RZ, R85 ;  /* 0x00000055ff55723e */ /* 0x000fe400000000ff */
[----:B------:R-:W-:Y:S01]  /*63c0*/  F2FP.F16.F32.PACK_AB R86, RZ, R86 ;  /* 0x00000056ff56723e */ /* 0x000fe200000000ff */
[----:B------:R-:W-:Y:S04]  /*63d0*/  @P2 STG.E.U16 desc[UR12][R4.64+0xe2], R83 ;  /* 0x0000e25304002986 */ /* 0x000fe8000c10150c */
[----:B------:R-:W-:Y:S04]  /*63e0*/  @P5 STG.E.U16 desc[UR12][R2.64+0xf0], R84 ;  /* 0x0000f05402005986 */ /* 0x000fe8000c10150c */
[----:B------:R0:W-:Y:S02]  /*63f0*/  @P6 STG.E.U16 desc[UR12][R2.64+0xf2], R85 ;  /* 0x0000f25502006986 */ /* 0x0001e4000c10150c */
[----:B0-----:R-:W-:-:S02]  /*6400*/  @P1 IMAD.MOV.U32 R2, RZ, RZ, R4 ;  /* 0x000000ffff021224 */ /* 0x001fc400078e0004 */
[----:B------:R-:W-:-:S05]  /*6410*/  @P1 IMAD.MOV.U32 R3, RZ, RZ, R5 ;  /* 0x000000ffff031224 */ /* 0x000fca00078e0005 */
[----:B------:R0:W-:Y:S01]  /*6420*/  @P1 STG.E.U16 desc[UR12][R2.64+0xf0], R86 ;  /* 0x0000f05602001986 */ /* 0x0001e2000c10150c */
[----:B------:R-:W-:Y:S05]  /*6430*/  @!P0 EXIT ;  /* 0x000000000000894d */ /* 0x000fea0003800000 */
[----:B------:R-:W-:-:S05]  /*6440*/  F2FP.F16.F32.PACK_AB R0, RZ, R0 ;  /* 0x00000000ff00723e */ /* 0x000fca00000000ff */
[----:B------:R-:W-:Y:S01]  /*6450*/  STG.E.U16 desc[UR12][R4.64+0xf2], R0 ;  /* 0x0000f20004007986 */ /* 0x000fe2000c10150c */
[----:B------:R-:W-:Y:S05]  /*6460*/  EXIT ;  /* 0x000000000000794d */ /* 0x000fea0003800000 */
.L_x_14:
[----:B------:R-:W-:-:S13]  /*6470*/  ISETP.NE.AND P0, PT, R14, RZ, PT ;  /* 0x000000ff0e00720c */ /* 0x000fda0003f05270 */
[----:B------:R-:W-:Y:S05]  /*6480*/  @P0 EXIT ;  /* 0x000000000000094d */ /* 0x000fea0003800000 */
[----:B------:R-:W2:Y:S01]  /*6490*/  LDC R2, c[0x0][0x294] ;  /* 0x0000a500ff027b82 */ /* 0x000ea20000000800 */
[----:B------:R-:W-:Y:S01]  /*64a0*/  ELECT P0, URZ, PT ;  /* 0x00000000003f782f */ /* 0x000fe20003800000 */
[----:B--2--5:R-:W-:-:S05]  /*64b0*/  VIADD R0, R2, 0x1f ;  /* 0x0000001f02007836 */ /* 0x024fca0000000000 */
[----:B------:R-:W-:-:S04]  /*64c0*/  SHF.R.S32.HI R13, RZ, 0x1f, R0 ;  /* 0x0000001fff0d7819 */ /* 0x000fc80000011400 */
[----:B------:R-:W-:-:S04]  /*64d0*/  LEA.HI R13, R13, R0, RZ, 0x5 ;  /* 0x000000000d0d7211 */ /* 0x000fc800078f28ff */
[----:B------:R-:W-:Y:S01]  /*64e0*/  SHF.R.S32.HI R13, RZ, 0x5, R13 ;  /* 0x00000005ff0d7819 */ /* 0x000fe2000001140d */
[----:B------:R-:W-:Y:S06]  /*64f0*/  @!P0 BRA `(.L_x_153) ;  /* 0x0000000800348947 */ /* 0x000fec0003800000 */
[----:B------:R-:W-:-:S13]  /*6500*/  ISETP.GE.AND P0, PT, R2, 0x1, PT ;  /* 0x000000010200780c */ /* 0x000fda0003f06270 */
[----:B------:R-:W-:Y:S05]  /*6510*/  @!P0 BRA `(.L_x_153) ;  /* 0x00000008002c8947 */ /* 0x000fea0003800000 */
[----:B------:R-:W0:Y:S01]  /*6520*/  S2R R2, SR_CgaCtaId ;  /* 0x0000000000027919 */ /* 0x000e220000008800 */
[----:B------:R-:W1:Y:S01]  /*6530*/  LDC.64 R14, c[0x0][0x4f8] ;  /* 0x00013e00ff0e7b82 */ /* 0x000e620000000a00 */
[----:B------:R-:W-:Y:S01]  /*6540*/  ULDC.64 UR4, c[0x0][0x4c0] ;  /* 0x0001300000047ab9 */ /* 0x000fe20000000a00 */
[----:B------:R-:W-:Y:S01]  /*6550*/  LOP3.LUT P0, RZ, R10, 0x1f, RZ, 0xc0, !PT ;  /* 0x0000001f0aff7812 */ /* 0x000fe2000780c0ff */
[----:B------:R-:W-:Y:S01]  /*6560*/  IMAD.SHL.U32 R11, R11, 0x80, RZ ;  /* 0x000000800b0b7824 */ /* 0x000fe200078e00ff */
[C---:B------:R-:W-:Y:S01]  /*6570*/  ISETP.NE.AND P2, PT, R12.reuse, RZ, PT ;  /* 0x000000ff0c00720c */ /* 0x040fe20003f45270 */
[----:B---3--:R-:W-:Y:S01]  /*6580*/  IMAD.MOV.U32 R4, RZ, RZ, 0x1 ;  /* 0x00000001ff047424 */ /* 0x008fe200078e00ff */
[----:B------:R-:W-:Y:S01]  /*6590*/  ISETP.NE.OR P0, PT, R12, RZ, !P0 ;  /* 0x000000ff0c00720c */ /* 0x000fe20004705670 */
[----:B------:R-:W-:Y:S01]  /*65a0*/  IMAD.SHL.U32 R12, R7, 0x40, RZ ;  /* 0x00000040070c7824 */ /* 0x000fe200078e00ff */
[----:B------:R-:W2:Y:S01]  /*65b0*/  LDC R0, c[0x0][0x500] ;  /* 0x00014000ff007b82 */ /* 0x000ea20000000800 */
[----:B------:R-:W-:Y:S01]  /*65c0*/  LOP3.LUT R17, R3, 0x2, RZ, 0xfc, !PT ;  /* 0x0000000203117812 */ /* 0x000fe200078efcff */
[----:B------:R-:W-:-:S02]  /*65d0*/  IMAD.MOV.U32 R6, RZ, RZ, R13 ;  /* 0x000000ffff067224 */ /* 0x000fc400078e000d */
[----:B------:R-:W-:Y:S02]  /*65e0*/  IMAD.MOV.U32 R18, RZ, RZ, RZ ;  /* 0x000000ffff127224 */ /* 0x000fe400078e00ff */
[----:B------:R-:W-:Y:S02]  /*65f0*/  VIADD R19, R11, 0x40 ;  /* 0x000000400b137836 */ /* 0x000fe40000000000 */
[----:B-1----:R-:W-:Y:S01]  /*6600*/  IMAD R14, R9, UR4, R14 ;  /* 0x00000004090e7c24 */ /* 0x002fe2000f8e020e */
[----:B------:R-:W-:Y:S01]  /*6610*/  ULDC UR4, c[0x0][0x4c8] ;  /* 0x0001320000047ab9 */ /* 0x000fe20000000800 */
[----:B------:R-:W-:Y:S02]  /*6620*/  IMAD R15, R8, UR5, R15 ;  /* 0x00000005080f7c24 */ /* 0x000fe4000f8e020f */
[----:B--2---:R-:W-:Y:S02]  /*6630*/  IMAD R8, R5, UR4, R0 ;  /* 0x0000000405087c24 */ /* 0x004fe4000f8e0200 */
[----:B0-----:R-:W-:-:S02]  /*6640*/  IMAD.SHL.U32 R0, R2, 0x400, RZ ;  /* 0x0000040002007824 */ /* 0x001fc400078e00ff */
[----:B------:R-:W-:Y:S02]  /*6650*/  IMAD.MOV.U32 R5, RZ, RZ, RZ ;  /* 0x000000ffff057224 */ /* 0x000fe400078e00ff */
[----:B------:R-:W-:-:S07]  /*6660*/  IMAD.SHL.U32 R2, R2, 0x10, RZ ;  /* 0x0000001002027824 */ /* 0x000fce00078e00ff */
.L_x_157:
[----:B------:R-:W0:Y:S01]  /*6670*/  S2R R10, SR_CgaCtaId ;  /* 0x00000000000a7919 */ /* 0x000e220000008800 */
[----:B------:R-:W-:-:S04]  /*6680*/  MOV R7, 0x400 ;  /* 0x0000040000077802 */ /* 0x000fc80000000f00 */
[----:B0-----:R-:W-:Y:S02]  /*6690*/  LEA R16, R10, R7, 0x18 ;  /* 0x000000070a107211 */ /* 0x001fe400078ec0ff */
[----:B------:R-:W-:-:S03]  /*66a0*/  SHF.L.U32 R7, R4, 0x1f, RZ ;  /* 0x0000001f04077819 */ /* 0x000fc600000006ff */
[----:B------:R-:W-:-:S07]  /*66b0*/  IMAD R10, R5, 0x8, R16 ;  /* 0x00000008050a7824 */ /* 0x000fce00078e0210 */
.L_x_154:
[----:B0-----:R0:W1:Y:S02]  /*66c0*/  SYNCS.PHASECHK.TRANS64.TRYWAIT P1, [R10+URZ+0x36090], R7 ;  /* 0x036090070a0075a7 */ /* 0x001064000802017f */
[----:B-1----:R-:W-:Y:S05]  /*66d0*/  @!P1 NANOSLEEP.SYNCS 0x989680 ;  /* 0x009896800000995d */ /* 0x002fea0003900000 */
[----:B------:R-:W1:Y:S02]  /*66e0*/  @!P1 SYNCS.PHASECHK.TRANS64 P1, [R10+URZ+0x36090], R7 ;  /* 0x036090070a0095a7 */ /* 0x000e64000802007f */
[----:B-1----:R-:W-:Y:S05]  /*66f0*/  @!P1 BRA `(.L_x_154) ;  /* 0xfffffffc00f09947 */ /* 0x002fea000383ffff */
[----:B0-----:R-:W0:Y:S02]  /*6700*/  @!P2 LDC R7, c[0x0][0x580] ;  /* 0x00016000ff07ab82 */ /* 0x001e240000000800 */
[----:B0-----:R0:W-:Y:S02]  /*6710*/  @!P2 SYNCS.ARRIVE.TRANS64 RZ, [R10+URZ+0x36000], R7 ;  /* 0x036000070affa9a7 */ /* 0x0011e4000800003f */
[----:B0-----:R-:W-:-:S04]  /*6720*/  PRMT R7, R17, 0x9910, RZ ;  /* 0x0000991011077816 */ /* 0x001fc800000000ff */
[----:B------:R-:W-:-:S13]  /*6730*/  ISETP.NE.AND P1, PT, R7, 0x2, PT ;  /* 0x000000020700780c */ /* 0x000fda0003f25270 */
[----:B------:R-:W-:Y:S05]  /*6740*/  @P1 BRA `(.L_x_155) ;  /* 0x0000000000041947 */ /* 0x000fea0003800000 */
[----:B------:R-:W-:Y:S01]  /*6750*/  BPT.TRAP 0x1 ;  /* 0x000000040000795c */ /* 0x000fe20000300000 */
.L_x_155:
[----:B------:R-:W-:Y:S05]  /*6760*/  @P0 BRA `(.L_x_156) ;  /* 0x0000000000040947 */ /* 0x000fea0003800000 */
[----:B------:R-:W-:Y:S01]  /*6770*/  BPT.TRAP 0x1 ;  /* 0x000000040000795c */ /* 0x000fe20000300000 */
.L_x_156:
[----:B------:R-:W-:Y:S01]  /*6780*/  R2UR UR7, R18 ;  /* 0x00000000120772ca */ /* 0x000fe200000e0000 */
[----:B------:R-:W-:Y:S01]  /*6790*/  ULDC UR11, c[0x0][0x490] ;  /* 0x00012400000b7ab9 */ /* 0x000fe20000000800 */
[----:B------:R-:W-:Y:S01]  /*67a0*/  R2UR UR21, R2 ;  /* 0x00000000021572ca */ /* 0x000fe200000e0000 */
[----:B------:R-:W-:Y:S01]  /*67b0*/  UISETP.NE.AND UP0, UPT, UR11, 0x1, UPT ;  /* 0x000000010b00788c */ /* 0x000fe2000bf05270 */
[----:B------:R-:W-:Y:S01]  /*67c0*/  IMAD.SHL.U32 R7, R5, 0x1000, RZ ;  /* 0x0000100005077824 */ /* 0x000fe200078e00ff */
[----:B------:R-:W-:Y:S01]  /*67d0*/  ULDC UR4, c[0x0][0x49c] ;  /* 0x0001270000047ab9 */ /* 0x000fe20000000800 */
[----:B------:R-:W-:Y:S01]  /*67e0*/  ULDC.64 UR22, c[0x0][0x198] ;  /* 0x0000660000167ab9 */ /* 0x000fe20000000a00 */
[----:B------:R-:W-:Y:S01]  /*67f0*/  UISETP.NE.AND UP1, UPT, UR4, 0x1, UPT ;  /* 0x000000010400788c */ /* 0x000fe2000bf25270 */
[C---:B------:R-:W-:Y:S01]  /*6800*/  ISETP.GT.AND P3, PT, R6.reuse, 0x1, PT ;  /* 0x000000010600780c */ /* 0x040fe20003f64270 */
[----:B------:R-:W-:Y:S01]  /*6810*/  ULDC.64 UR28, c[0x0][0x4d0] ;  /* 0x00013400001c7ab9 */ /* 0x000fe20000000a00 */
[----:B------:R-:W-:Y:S01]  /*6820*/  LOP3.LUT R9, R7, 0x400, R0, 0xf8, !PT ;  /* 0x0000040007097812 */ /* 0x000fe200078ef800 */
[----:B------:R-:W-:Y:S01]  /*6830*/  UIADD3 UR32, UP2, UR22, 0x1f0, URZ ;  /* 0x000001f016207890 */ /* 0x000fe2000ff5e03f */
[----:B------:R-:W-:Y:S01]  /*6840*/  VIADD R5, R5, 0x1 ;  /* 0x0000000105057836 */ /* 0x000fe20000000000 */
[----:B------:R-:W-:Y:S01]  /*6850*/  USHF.L.U32 UR7, UR7, 0x5, URZ ;  /* 0x0000000507077899 */ /* 0x000fe2000800063f */
[----:B------:R-:W-:Y:S01]  /*6860*/  VIADD R6, R6, 0xffffffff ;  /* 0xffffffff06067836 */ /* 0x000fe20000000000 */
[----:B------:R-:W-:Y:S01]  /*6870*/  @UP0 ULDC UR8, c[0x0][0x494] ;  /* 0x0001250000080ab9 */ /* 0x000fe20000000800 */
[----:B------:R-:W-:Y:S01]  /*6880*/  @UP0 ULDC UR12, c[0x0][0x494] ;  /* 0x00012500000c0ab9 */ /* 0x000fe20000000800 */
[----:B------:R-:W-:Y:S01]  /*6890*/  ULOP3.LUT UR21, UR7, 0x10, UR21, 0xf8, !UPT ;  /* 0x0000001007157892 */ /* 0x000fe2000f8ef815 */
[----:B------:R-:W-:Y:S01]  /*68a0*/  IMAD R9, R9, 0x2, R16 ;  /* 0x0000000209097824 */ /* 0x000fe200078e0210 */
[----:B------:R-:W-:Y:S01]  /*68b0*/  @UP0 ULDC UR5, c[0x0][0x498] ;  /* 0x0001260000050ab9 */ /* 0x000fe20000000800 */
[----:B------:R-:W-:Y:S01]  /*68c0*/  @UP0 ULDC UR16, c[0x0][0x498] ;  /* 0x0001260000100ab9 */ /* 0x000fe20000000800 */
[----:B------:R-:W-:Y:S01]  /*68d0*/  UIMAD.WIDE.U32 UR8, UR21, UR8, URZ ;  /* 0x00000008150872a5 */ /* 0x000fe2000f8e003f */
[----:B------:R-:W-:Y:S01]  /*68e0*/  IMAD.IADD R16, R16, 0x1, R7 ;  /* 0x0000000110107824 */ /* 0x000fe200078e0207 */
[----:B------:R-:W-:Y:S01]  /*68f0*/  UIMAD.WIDE.U32 UR12, UR21, UR12, URZ ;  /* 0x0000000c150c72a5 */ /* 0x000fe2000f8e003f */
[----:B------:R-:W-:Y:S01]  /*6900*/  R2UR UR30, R9 ;  /* 0x00000000091e72ca */ /* 0x000fe200000e0000 */
[----:B------:R-:W-:Y:S01]  /*6910*/  UMOV UR6, UR21 ;  /* 0x0000001500067c82 */ /* 0x000fe20008000000 */
[----:B------:R-:W-:Y:S01]  /*6920*/  @UP0 USHF.R.U32.HI UR6, URZ, UR5, UR9 ;  /* 0x000000053f060299 */ /* 0x000fe20008011609 */
[----:B------:R-:W-:Y:S01]  /*6930*/  IMAD.U32 R7, R15, 0x20, R14 ;  /* 0x000000200f077824 */ /* 0x000fe200078e000e */
[----:B------:R-:W-:Y:S01]  /*6940*/  UMOV UR10, UR21 ;  /* 0x00000015000a7c82 */ /* 0x000fe20008000000 */
[----:B------:R-:W-:Y:S01]  /*6950*/  @UP1 ULDC.64 UR14, c[0x0][0x4a0] ;  /* 0x00012800000e1ab9 */ /* 0x000fe20000000a00 */
[----:B------:R-:W-:Y:S01]  /*6960*/  @UP0 USHF.R.U32.HI UR10, URZ, UR16, UR13 ;  /* 0x000000103f0a0299 */ /* 0x000fe2000801160d */
[----:B------:R-:W-:Y:S01]  /*6970*/  R2UR UR5, R10 ;  /* 0x000000000a0572ca */ /* 0x000fe200000e0000 */
[----:B------:R-:W-:Y:S01]  /*6980*/  UIMAD.WIDE.U32 UR12, UR6, UR14, URZ ;  /* 0x0000000e060c72a5 */ /* 0x000fe2000f8e003f */
[----:B------:R-:W-:Y:S01]  /*6990*/  IMAD.U32 R7, R8, 0x400, R7 ;  /* 0x0000040008077824 */ /* 0x000fe200078e0007 */
[----:B------:R-:W-:Y:S01]  /*69a0*/  @UP1 ULDC.64 UR18, c[0x0][0x4a0] ;  /* 0x0001280000121ab9 */ /* 0x000fe20000000a00 */
[----:B------:R-:W-:Y:S01]  /*69b0*/  UMOV UR9, UR6 ;  /* 0x0000000600097c82 */ /* 0x000fe20008000000 */
[----:B------:R-:W-:Y:S01]  /*69c0*/  UIMAD.WIDE.U32 UR16, UR10, UR18, URZ ;  /* 0x000000120a1072a5 */ /* 0x000fe2000f8e003f */
[----:B------:R-:W-:Y:S01]  /*69d0*/  IMAD.MOV.U32 R9, RZ, RZ, 0x3 ;  /* 0x00000003ff097424 */ /* 0x000fe200078e00ff */
[----:B------:R-:W-:Y:S01]  /*69e0*/  @UP1 USHF.R.U32.HI UR9, URZ, UR15, UR13 ;  /* 0x0000000f3f091299 */ /* 0x000fe2000801160d */
[----:B------:R-:W-:Y:S01]  /*69f0*/  R2UR UR34, R7 ;  /* 0x00000000072272ca */ /* 0x000fe200000e0000 */
[----:B------:R-:W-:Y:S01]  /*6a00*/  UIADD3 UR8, -UR10, URZ, URZ ;  /* 0x0000003f0a087290 */ /* 0x000fe2000fffe13f */
[----:B------:R-:W-:Y:S01]  /*6a10*/  ISETP.NE.AND P1, PT, R5, 0x12, PT ;  /* 0x000000120500780c */ /* 0x000fe20003f25270 */
[----:B------:R-:W-:Y:S01]  /*6a20*/  UMOV UR15, UR10 ;  /* 0x0000000a000f7c82 */ /* 0x000fe20008000000 */
[----:B------:R-:W-:Y:S01]  /*6a30*/  @UP1 USHF.R.U32.HI UR15, URZ, UR19, UR17 ;  /* 0x000000133f0f1299 */ /* 0x000fe20008011611 */
[----:B------:R-:W-:Y:S01]  /*6a40*/  PRMT R7, R9, 0x7610, R7 ;  /* 0x0000761009077816 */ /* 0x000fe20000000007 */
[----:B------:R-:W-:Y:S01]  /*6a50*/  UIADD3 UR19, -UR6, URZ, URZ ;  /* 0x0000003f06137290 */ /* 0x000fe2000fffe13f */
[----:B------:R-:W-:Y:S01]  /*6a60*/  VIADD R18, R18, 0x1 ;  /* 0x0000000112127836 */ /* 0x000fe20000000000 */
[----:B------:R-:W-:Y:S01]  /*6a70*/  ULDC UR17, c[0x0][0x4a8] ;  /* 0x00012a0000117ab9 */ /* 0x000fe20000000800 */
[----:B------:R-:W-:Y:S01]  /*6a80*/  ULDC UR14, c[0x0][0x4cc] ;  /* 0x00013300000e7ab9 */ /* 0x000fe20000000800 */
[----:B------:R-:W-:Y:S01]  /*6a90*/  UISETP.NE.AND UP0, UPT, UR17, 0x1, UPT ;  /* 0x000000011100788c */ /* 0x000fe2000bf05270 */
[----:B------:R-:W-:Y:S01]  /*6aa0*/  SEL R5, R5, RZ, P1 ;  /* 0x000000ff05057207 */ /* 0x000fe20000800000 */
[----:B------:R-:W-:-:S02]  /*6ab0*/  UIMAD UR19, UR11, UR19, UR21 ;  /* 0x000000130b1372a4 */ /* 0x000fc4000f8e0215 */
[----:B------:R-:W-:Y:S01]  /*6ac0*/  UIMAD UR11, UR11, UR8, UR21 ;  /* 0x000000080b0b72a4 */ /* 0x000fe2000f8e0215 */
[----:B------:R-:W-:Y:S01]  /*6ad0*/  ULDC UR18, c[0x0][0x4ec] ;  /* 0x00013b0000127ab9 */ /* 0x000fe20000000800 */
[----:B------:R-:W-:Y:S02]  /*6ae0*/  UIADD3 UR33, -UR15, URZ, URZ ;  /* 0x0000003f0f217290 */ /* 0x000fe4000fffe13f */
[----:B------:R-:W-:Y:S02]  /*6af0*/  UIMAD UR19, UR19, UR14, UR18 ;  /* 0x0000000e131372a4 */ /* 0x000fe4000f8e0212 */
[----:B------:R-:W-:Y:S02]  /*6b00*/  UIMAD UR11, UR11, UR14, UR18 ;  /* 0x0000000e0b0b72a4 */ /* 0x000fe4000f8e0212 */
[----:B------:R-:W-:Y:S01]  /*6b10*/  UIADD3 UR18, -UR9, URZ, URZ ;  /* 0x0000003f09127290 */ /* 0x000fe2000fffe13f */
[----:B------:R-:W-:Y:S01]  /*6b20*/  @UP0 ULDC UR20, c[0x0][0x4ac] ;  /* 0x00012b0000140ab9 */ /* 0x000fe20000000800 */
[----:B------:R-:W-:-:S02]  /*6b30*/  ULDC.64 UR12, c[0x0][0x4f0] ;  /* 0x00013c00000c7ab9 */ /* 0x000fc40000000a00 */
[----:B------:R-:W-:Y:S02]  /*6b40*/  UIMAD UR6, UR4, UR18, UR6 ;  /* 0x00000012040672a4 */ /* 0x000fe4000f8e0206 */
[----:B------:R-:W-:Y:S01]  /*6b50*/  UIMAD.WIDE.U32 UR20, UR9, UR20, URZ ;  /* 0x00000014091472a5 */ /* 0x000fe2000f8e003f */
[----:B------:R-:W-:Y:S01]  /*6b60*/  R2UR UR18, R11 ;  /* 0x000000000b1272ca */ /* 0x000fe200000e0000 */
[----:B------:R-:W-:Y:S01]  /*6b70*/  @UP0 ULDC UR31, c[0x0][0x4ac] ;  /* 0x00012b00001f0ab9 */ /* 0x000fe20000000800 */
[----:B------:R-:W-:Y:S01]  /*6b80*/  UIADD3 UR26, UP1, UR22, 0xf0, URZ ;  /* 0x000000f0161a7890 */ /* 0x000fe2000ff3e03f */
[----:B------:R-:W-:Y:S01]  /*6b90*/  @UP0 ULDC UR35, c[0x0][0x4b0] ;  /* 0x00012c0000230ab9 */ /* 0x000fe20000000800 */
[----:B------:R-:W-:Y:S02]  /*6ba0*/  UIADD3 UR16, UR30, 0x12000, URZ ;  /* 0x000120001e107890 */ /* 0x000fe4000fffe03f */
[----:B------:R-:W-:Y:S02]  /*6bb0*/  UIADD3 UR8, UR30, 0x13000, URZ ;  /* 0x000130001e087890 */ /* 0x000fe4000fffe03f */
[----:B------:R-:W-:Y:S01]  /*6bc0*/  UIMAD.WIDE.U32 UR30, UR15, UR31, URZ ;  /* 0x0000001f0f1e72a5 */ /* 0x000fe2000f8e003f */
[----:B------:R-:W-:Y:S01]  /*6bd0*/  UMOV UR22, UR9 ;  /* 0x0000000900167c82 */ /* 0x000fe20008000000 */
[----:B------:R-:W-:Y:S01]  /*6be0*/  UIMAD UR33, UR4, UR33, UR10 ;  /* 0x00000021042172a4 */ /* 0x000fe2000f8e020a */
[----:B------:R-:W-:Y:S01]  /*6bf0*/  R2UR UR4, R16 ;  /* 0x00000000100472ca */ /* 0x000fe200000e0000 */
[----:B------:R-:W-:Y:S01]  /*6c00*/  UIMAD UR20, UR6, UR28, UR12 ;  /* 0x0000001c061472a4 */ /* 0x000fe2000f8e020c */
[----:B------:R-:W-:Y:S01]  /*6c10*/  R2UR UR6, R12 ;  /* 0x000000000c0672ca */ /* 0x000fe200000e0000 */
[----:B------:R-:W-:Y:S01]  /*6c20*/  @UP0 USHF.R.U32.HI UR22, URZ, UR35, UR21 ;  /* 0x000000233f160299 */ /* 0x000fe20008011615 */
[----:B------:R-:W-:Y:S01]  /*6c30*/  R2UR UR35, R7 ;  /* 0x00000000072372ca */ /* 0x000fe200000e0000 */
[----:B------:R-:W-:Y:S01]  /*6c40*/  @UP0 ULDC UR36, c[0x0][0x4b0] ;  /* 0x00012c0000240ab9 */ /* 0x000fe20000000800 */
[----:B------:R-:W-:Y:S01]  /*6c50*/  UMOV UR14, UR15 ;  /* 0x0000000f000e7c82 */ /* 0x000fe20008000000 */
[----:B------:R-:W-:Y:S01]  /*6c60*/  @UP0 USHF.R.U32.HI UR14, URZ, UR36, UR31 ;  /* 0x000000243f0e0299 */ /* 0x000fe2000801161f */
[----:B------:R-:W-:Y:S01]  /*6c70*/  R2UR UR10, R19 ;  /* 0x00000000130a72ca */ /* 0x000fe200000e0000 */
[----:B------:R-:W-:Y:S01]  /*6c80*/  UIADD3 UR5, UR5, 0x36000, URZ ;  /* 0x0003600005057890 */ /* 0x000fe2000fffe03f */
[----:B------:R-:W-:Y:S01]  /*6c90*/  SEL R7, RZ, 0x1, P1 ;  /* 0x00000001ff077807 */ /* 0x000fe20000800000 */
[----:B------:R-:W-:-:S02]  /*6ca0*/  UIADD3.X UR27, URZ, UR23, URZ, UP1, !UPT ;  /* 0x000000173f1b7290 */ /* 0x000fc40008ffe43f */
[----:B------:R-:W-:Y:S01]  /*6cb0*/  UIADD3 UR21, -UR22, URZ, URZ ;  /* 0x0000003f16157290 */ /* 0x000fe2000fffe13f */
[----:B------:R-:W-:Y:S01]  /*6cc0*/  LOP3.LUT R4, R4, R7, RZ, 0x3c, !PT ;  /* 0x0000000704047212 */ /* 0x000fe200078e3cff */
[----:B------:R-:W-:Y:S02]  /*6cd0*/  UIADD3 UR30, -UR14, URZ, URZ ;  /* 0x0000003f0e1e7290 */ /* 0x000fe4000fffe13f */
[----:B------:R-:W-:Y:S01]  /*6ce0*/  UIMAD UR21, UR17, UR21, UR9 ;  /* 0x00000015111572a4 */ /* 0x000fe2000f8e0209 */
[----:B------:R-:W-:Y:S01]  /*6cf0*/  UMOV UR24, 0x0 ;  /* 0x0000000000187882 */ /* 0x000fe20000000000 */
[----:B------:R-:W-:Y:S01]  /*6d00*/  UMOV UR25, 0x10000000 ;  /* 0x1000000000197882 */ /* 0x000fe20000000000 */
[----:B------:R-:W-:Y:S01]  /*6d10*/  UIMAD UR17, UR17, UR30, UR15 ;  /* 0x0000001e111172a4 */ /* 0x000fe2000f8e020f */
[----:B------:R0:W-:Y:S01]  /*6d20*/  UTMALDG.2D [UR4], [UR26], desc[UR24] ;  /* 0x000018041a0075b4 */ /* 0x0001e20008009000 */
[----:B------:R-:W-:Y:S02]  /*6d30*/  UIMAD UR12, UR33, UR28, UR12 ;  /* 0x0000001c210c72a4 */ /* 0x000fe4000f8e020c */
[----:B------:R-:W-:-:S02]  /*6d40*/  UIMAD UR21, UR21, UR29, UR13 ;  /* 0x0000001d151572a4 */ /* 0x000fc4000f8e020d */
[----:B------:R-:W-:Y:S02]  /*6d50*/  UIADD3.X UR33, URZ, UR23, URZ, UP2, !UPT ;  /* 0x000000173f217290 */ /* 0x000fe400097fe43f */
[----:B------:R-:W-:Y:S01]  /*6d60*/  UIMAD UR13, UR17, UR29, UR13 ;  /* 0x0000001d110d72a4 */ /* 0x000fe2000f8e020d */
[----:B------:R-:W-:Y:S02]  /*6d70*/  UMOV UR9, UR5 ;  /* 0x0000000500097c82 */ /* 0x000fe40008000000 */
[----:B------:R-:W-:Y:S01]  /*6d80*/  UMOV UR17, UR5 ;  /* 0x0000000500117c82 */ /* 0x000fe20008000000 */
[----:B0-----:R-:W-:-:S09]  /*6d90*/  UPRMT UR4, UR34, 0x5410, UR35 ;  /* 0x0000541022047896 */ /* 0x001fd20008000023 */
[----:B------:R0:W-:Y:S01]  /*6da0*/  UTMALDG.5D.IM2COL.MULTICAST [UR16], [UR32], UR4 ;  /* 0x00000010200073b4 */ /* 0x0001e20008060804 */
[----:B------:R0:W-:Y:S02]  /*6db0*/  UTMALDG.5D.IM2COL.MULTICAST [UR8], [UR32], UR4 ;  /* 0x00000008200073b4 */ /* 0x0001e40008060804 */
[----:B0-----:R-:W-:Y:S05]  /*6dc0*/  @P3 BRA `(.L_x_157) ;  /* 0xfffffff800283947 */ /* 0x001fea000383ffff */
.L_x_153:
[----:B------:R-:W-:Y:S01]  /*6dd0*/  ISETP.GE.U32.AND P2, PT, R13, 0x12, PT ;  /* 0x000000120d00780c */ /* 0x000fe20003f46070 */
[----:B------:R-:W-:Y:S05]  /*6de0*/  WARPSYNC.ALL ;  /* 0x0000000000007948 */ /* 0x000fea0003800000 */
[----:B------:R-:W-:-:S07]  /*6df0*/  ELECT P1, URZ, PT ;  /* 0x00000000003f782f */ /* 0x000fce0003820000 */
[----:B---3--:R-:W-:-:S05]  /*6e00*/  @P2 IMAD.WIDE.U32 R4, R13, 0x38e38e39, RZ ;  /* 0x38e38e390d042825 */ /* 0x008fca00078e00ff */
[----:B------:R-:W-:-:S04]  /*6e10*/  @P2 SHF.R.U32.HI R0, RZ, 0x2, R5 ;  /* 0x00000002ff002819 */ /* 0x000fc80000011605 */
[----:B------:R-:W-:-:S04]  /*6e20*/  @P2 LOP3.LUT R0, R0, 0x1, RZ, 0xc0, !PT ;  /* 0x0000000100002812 */ /* 0x000fc800078ec0ff */
[----:B------:R-:W-:Y:S01]  /*6e30*/  @P2 ISETP.NE.U32.AND P0, PT, R0, 0x1, PT ;  /* 0x000000010000280c */ /* 0x000fe20003f05070 */
[----:B------:R-:W-:-:S12]  /*6e40*/  @!P1 EXIT ;  /* 0x000000000000994d */ /* 0x000fd80003800000 */
[----:B------:R-:W-:Y:S01]  /*6e50*/  LOP3.LUT R3, R3, 0x2, RZ, 0xfc, !PT ;  /* 0x0000000203037812 */ /* 0x000fe200078efcff */
[----:B------:R-:W-:Y:S01]  /*6e60*/  IMAD.MOV.U32 R0, RZ, RZ, 0x1 ;  /* 0x00000001ff007424 */ /* 0x000fe200078e00ff */
[----:B------:R-:W-:Y:S02]  /*6e70*/  @P2 ISETP.NE.U32.AND.EX P0, PT, RZ, RZ, PT, P0 ;  /* 0x000000ffff00220c */ /* 0x000fe40003f05100 */
[----:B------:R-:W-:Y:S02]  /*6e80*/  ISETP.NE.AND P1, PT, R3, 0x3, PT ;  /* 0x000000030300780c */ /* 0x000fe40003f25270 */
[----:B------:R-:W-:-:S11]  /*6e90*/  @P2 SEL R0, RZ, 0x1, !P0 ;  /* 0x00000001ff002807 */ /* 0x000fd60004000000 */
[----:B------:R-:W-:Y:S05]  /*6ea0*/  @!P1 BRA `(.L_x_158) ;  /* 0x0000000000049947 */ /* 0x000fea0003800000 */
[----:B------:R-:W-:Y:S01]  /*6eb0*/  BPT.TRAP 0x1 ;  /* 0x000000040000795c */ /* 0x000fe20000300000 */
.L_x_158:
[----:B------:R-:W0:Y:S01]  /*6ec0*/  S2R R5, SR_CgaCtaId ;  /* 0x0000000000057919 */ /* 0x000e220000008800 */
[----:B------:R-:W-:Y:S01]  /*6ed0*/  IMAD.WIDE.U32 R2, R13, 0x38e38e39, RZ ;  /* 0x38e38e390d027825 */ /* 0x000fe200078e00ff */
[----:B------:R-:W-:-:S04]  /*6ee0*/  MOV R4, 0x400 ;  /* 0x0000040000047802 */ /* 0x000fc80000000f00 */
[----:B------:R-:W-:-:S05]  /*6ef0*/  SHF.R.U32.HI R2, RZ, 0x2, R3 ;  /* 0x00000002ff027819 */ /* 0x000fca0000011603 */
[----:B------:R-:W-:Y:S01]  /*6f00*/  IMAD R2, R2, -0x12, R13 ;  /* 0xffffffee02027824 */ /* 0x000fe200078e020d */
[----:B0-----:R-:W-:Y:S02]  /*6f10*/  LEA R3, R5, R4, 0x18 ;  /* 0x0000000405037211 */ /* 0x001fe400078ec0ff */
[----:B------:R-:W-:-:S03]  /*6f20*/  SHF.L.U32 R5, R0, 0x1f, RZ ;  /* 0x0000001f00057819 */ /* 0x000fc600000006ff */
[----:B------:R-:W-:-:S04]  /*6f30*/  VIADD R3, R3, 0x36090 ;  /* 0x0003609003037836 */ /* 0x000fc80000000000 */
[----:B------:R-:W-:-:S07]  /*6f40*/  IMAD R4, R2, 0x8, R3 ;  /* 0x0000000802047824 */ /* 0x000fce00078e0203 */
.L_x_159:
[----:B0-----:R0:W1:Y:S02]  /*6f50*/  SYNCS.PHASECHK.TRANS64.TRYWAIT P0, [R4+URZ], R5 ;  /* 0x00000005040075a7 */ /* 0x001064000800017f */
[----:B-1----:R-:W-:Y:S05]  /*6f60*/  @!P0 NANOSLEEP.SYNCS 0x989680 ;  /* 0x009896800000895d */ /* 0x002fea0003900000 */
[----:B------:R-:W1:Y:S02]  /*6f70*/  @!P0 SYNCS.PHASECHK.TRANS64 P0, [R4+URZ], R5 ;  /* 0x00000005040085a7 */ /* 0x000e64000800007f */
[----:B-1----:R-:W-:Y:S05]  /*6f80*/  @!P0 BRA `(.L_x_159) ;  /* 0xfffffffc00f08947 */ /* 0x002fea000383ffff */
[----:B------:R-:W-:-:S05]  /*6f90*/  VIADD R2, R2, 0x1 ;  /* 0x0000000102027836 */ /* 0x000fca0000000000 */
[----:B------:R-:W-:-:S04]  /*6fa0*/  ISETP.NE.AND P0, PT, R2, 0x12, PT ;  /* 0x000000120200780c */ /* 0x000fc80003f05270 */
[----:B0-----:R-:W-:Y:S02]  /*6fb0*/  SEL R5, RZ, 0x1, P0 ;  /* 0x00000001ff057807 */ /* 0x001fe40000000000 */
[----:B------:R-:W-:Y:S02]  /*6fc0*/  SEL R2, R2, RZ, P0 ;  /* 0x000000ff02027207 */ /* 0x000fe40000000000 */
[----:B------:R-:W-:-:S03]  /*6fd0*/  LOP3.LUT R7, R0, R5, RZ, 0x3c, !PT ;  /* 0x0000000500077212 */ /* 0x000fc600078e3cff */
[----:B------:R-:W-:Y:S01]  /*6fe0*/  IMAD R0, R2, 0x8, R3 ;  /* 0x0000000802007824 */ /* 0x000fe200078e0203 */
[----:B------:R-:W-:-:S07]  /*6ff0*/  SHF.L.U32 R5, R7, 0x1f, RZ ;  /* 0x0000001f07057819 */ /* 0x000fce00000006ff */
.L_x_160:
        /* <DEDUP_REMOVED lines=11> */
.L_x_161:
        /* <DEDUP_REMOVED lines=11> */
.L_x_162:
        /* <DEDUP_REMOVED lines=11> */
.L_x_163:
        /* <DEDUP_REMOVED lines=11> */
.L_x_164:
        /* <DEDUP_REMOVED lines=11> */
.L_x_165:
        /* <DEDUP_REMOVED lines=11> */
.L_x_166:
        /* <DEDUP_REMOVED lines=11> */
.L_x_167:
        /* <DEDUP_REMOVED lines=11> */
.L_x_168:
        /* <DEDUP_REMOVED lines=11> */
.L_x_169:
        /* <DEDUP_REMOVED lines=11> */
.L_x_170:
        /* <DEDUP_REMOVED lines=11> */
.L_x_171:
        /* <DEDUP_REMOVED lines=11> */
.L_x_172:
        /* <DEDUP_REMOVED lines=11> */
.L_x_173:
        /* <DEDUP_REMOVED lines=11> */
.L_x_174:
        /* <DEDUP_REMOVED lines=11> */
.L_x_175:
        /* <DEDUP_REMOVED lines=11> */
.L_x_176:
[----:B0-----:R0:W1:Y:S02]  /*7b00*/  SYNCS.PHASECHK.TRANS64.TRYWAIT P0, [R2+URZ], R3 ;  /* 0x00000003020075a7 */ /* 0x001064000800017f */
[----:B-1----:R-:W-:Y:S05]  /*7b10*/  @!P0 NANOSLEEP.SYNCS 0x989680 ;  /* 0x009896800000895d */ /* 0x002fea0003900000 */
[----:B------:R-:W1:Y:S02]  /*7b20*/  @!P0 SYNCS.PHASECHK.TRANS64 P0, [R2+URZ], R3 ;  /* 0x00000003020085a7 */ /* 0x000e64000800007f */
[----:B-1----:R-:W-:Y:S05]  /*7b30*/  @P0 EXIT ;  /* 0x000000000000094d */ /* 0x002fea0003800000 */
[----:B------:R-:W-:Y:S05]  /*7b40*/  BRA `(.L_x_176) ;  /* 0xfffffffc00ec7947 */ /* 0x000fea000383ffff */
.L_x_177:
[----:B------:R-:W-:-:S00]  /*7b50*/  BRA `(.L_x_177) ;  /* 0xfffffffc00fc7947 */ /* 0x000fc0000383ffff */
[----:B------:R-:W-:-:S00]  /*7b60*/  NOP ;  /* 0x0000000000007918 */ /* 0x000fc00000000000 */
        /* <DEDUP_REMOVED lines=9> */
.L_x_178:


//--------------------- .nv.shared._ZN7cutlass13device_kernelINS_4conv6kernel13ConvUniversalINS1_16ConvProblemShapeILNS1_8OperatorE2ELi3EEENS1_10collective14CollectiveConvINS1_46MainloopSm90TmaGmmaWarpSpecializedImplicitGemmILS5_2ELi18ELi3EN4cute5tupleIJNSA_1CILi2EEENSC_ILi1EEESE_EEENS1_36KernelImplicitTmaWarpSpecializedSm90ELi1EEENSB_IJNSC_ILi64EEENSB_IJNSC_ILi128EEEEEENSB_IJNSC_ILi32EEEEEEEEENS_6half_tESO_NSA_8TiledMMAINSA_8MMA_AtomIJNSA_4SM904GMMA26MMA_64x128x16_F32F16F16_SSILNSS_5MajorE1ELSU_1ELNSS_7ScaleInE1ELSV_1EEEEEENSA_6LayoutINSB_IJSE_SE_SE_EEENSB_IJNSC_ILi0EEES10_S10_EEEEENSB_IJNSA_10UnderscoreES13_S13_EEEEENS7_6detail26Sm90ImplicitGemmTileTraitsINSA_13SM90_TMA_LOADENSA_14ComposedLayoutINSA_7SwizzleILi3ELi4ELi3EEENSA_18smem_ptr_flag_bitsILi16EEENSY_INSB_IJNSB_IJSI_SE_EEENSB_IJNSC_ILi8EEENSC_ILi4EEEEEENSB_IJSE_NSC_ILi18EEEEEEEEENSB_IJNSB_IJSE_S10_EEENSB_IJSI_NSC_ILi512EEEEEENSB_IJS10_NSC_ILi2048EEEEEEEEEEEEEvEENS17_INSA_30SM90_TMA_LOAD_IM2COL_MULTICASTENS19_IS1B_S1D_NSY_INSB_IJNSB_IJSI_SD_EEES1H_S1J_EEENSB_IJNSB_IJSE_S1O_EEES1N_NSB_IJS10_NSC_ILi4096EEEEEEEEEEEEEvEEEENS_8epilogue10collective6detail29Sm90TmaWarpSpecializedAdapterINS26_15DefaultEpilogueISO_NSB_IJlNSB_IJSE_lllEEES10_EEES2B_NS25_6thread17LinearCombinationISO_Li1EffLNS2C_9ScaleType4KindE0ELNS_15FloatRoundStyleE2ESO_EENS_4gemm15EpilogueDefaultEEEEEvvEEEEvNT_6ParamsE --------------------------
	.section	.nv.shared._ZN7cutlass13device_kernelINS_4conv6kernel13ConvUniversalINS1_16ConvProblemShapeILNS1_8OperatorE2ELi3EEENS1_10collective14CollectiveConvINS1_46MainloopSm90TmaGmmaWarpSpecializedImplicitGemmILS5_2ELi18ELi3EN4cute5tupleIJNSA_1CILi2EEENSC_ILi1EEESE_EEENS1_36KernelImplicitTmaWarpSpecializedSm90ELi1EEENSB_IJNSC_ILi64EEENSB_IJNSC_ILi128EEEEEENSB_IJNSC_ILi32EEEEEEEEENS_6half_tESO_NSA_8TiledMMAINSA_8MMA_AtomIJNSA_4SM904GMMA26MMA_64x128x16_F32F16F16_SSILNSS_5MajorE1ELSU_1ELNSS_7ScaleInE1ELSV_1EEEEEENSA_6LayoutINSB_IJSE_SE_SE_EEENSB_IJNSC_ILi0EEES10_S10_EEEEENSB_IJNSA_10UnderscoreES13_S13_EEEEENS7_6detail26Sm90ImplicitGemmTileTraitsINSA_13SM90_TMA_LOADENSA_14ComposedLayoutINSA_7SwizzleILi3ELi4ELi3EEENSA_18smem_ptr_flag_bitsILi16EEENSY_INSB_IJNSB_IJSI_SE_EEENSB_IJNSC_ILi8EEENSC_ILi4EEEEEENSB_IJSE_NSC_ILi18EEEEEEEEENSB_IJNSB_IJSE_S10_EEENSB_IJSI_NSC_ILi512EEEEEENSB_IJS10_NSC_ILi2048EEEEEEEEEEEEEvEENS17_INSA_30SM90_TMA_LOAD_IM2COL_MULTICASTENS19_IS1B_S1D_NSY_INSB_IJNSB_IJSI_SD_EEES1H_S1J_EEENSB_IJNSB_IJSE_S1O_EEES1N_NSB_IJS10_NSC_ILi4096EEEEEEEEEEEEEvEEEENS_8epilogue10collective6detail29Sm90TmaWarpSpecializedAdapterINS26_15DefaultEpilogueISO_NSB_IJlNSB_IJSE_lllEEES10_EEES2B_NS25_6thread17LinearCombinationISO_Li1EffLNS2C_9ScaleType4KindE0ELNS_15FloatRoundStyleE2ESO_EENS_4gemm15EpilogueDefaultEEEEEvvEEEEvNT_6ParamsE,"aw",@nobits
	.sectionflags	@""
	.align	16
	.zero		1024


//--------------------- .nv.shared.reserved.0     --------------------------
	.section	.nv.shared.reserved.0,"aw",@nobits
	.weak		__nv_reservedSMEM_offset_0_alias
	.size		__nv_reservedSMEM_offset_0_alias, 0, 0
	.other		__nv_reservedSMEM_offset_0_alias,@"STO_CUDA_RESERVED_SHARED STV_DEFAULT"
__nv_reservedSMEM_offset_0_alias:
	.zero		0


//--------------------- .nv.global                --------------------------
	.section	.nv.global,"aw",@nobits
.nv.global:
	.type		_ZN39_INTERNAL_42ece18e_4_k_cu_1fc86acc_31564cute1_E,@object
	.size		_ZN39_INTERNAL_42ece18e_4_k_cu_1fc86acc_31564cute1_E,(_ZN39_INTERNAL_42ece18e_4_k_cu_1fc86acc_31564cuda3std3__45__cpo6cbeginE - _ZN39_INTERNAL_42ece18e_4_k_cu_1fc86acc_31564cute1_E)
_ZN39_INTERNAL_42ece18e_4_k_cu_1fc86acc_31564cute1_E:
	.zero		1
	.type		_ZN39_INTERNAL_42ece18e_4_k_cu_1fc86acc_31564cuda3std3__45__cpo6cbeginE,@object
	.size		_ZN39_INTERNAL_42ece18e_4_k_cu_1fc86acc_31564cuda3std3__45__cpo6cbeginE,(_ZN39_INTERNAL_42ece18e_4_k_cu_1fc86acc_31564cuda3std3__48in_placeE - _ZN39_INTERNAL_42ece18e_4_k_cu_1fc86acc_31564cuda3std3__45__cpo6cbeginE)
_ZN39_INTERNAL_42ece18e_4_k_cu_1fc86acc_31564cuda3std3__45__cpo6cbeginE:
	.zero		1
	.type		_ZN39_INTERNAL_42ece18e_4_k_cu_1fc86acc_31564cuda3std3__48in_placeE,@object
	.size		_ZN39_INTERNAL_42ece18e_4_k_cu_1fc86acc_31564cuda3std3__48in_placeE,(_ZN39_INTERNAL_42ece18e_4_k_cu_1fc86acc_31564cuda3std6ranges3__45__cpo9iter_moveE - _ZN39_INTERNAL_42ece18e_4_k_cu_1fc86acc_31564cuda3std3__48in_placeE)
_ZN39_INTERNAL_42ece18e_4_k_cu_1fc86acc_31564cuda3std3__48in_placeE:
	.zero		1
	.type		_ZN39_INTERNAL_42ece18e_4_k_cu_1fc86acc_31564cuda3std6ranges3__45__cpo9iter_moveE,@object
	.size		_ZN39_INTERNAL_42ece18e_4_k_cu_1fc86acc_31564cuda3std6ranges3__45__cpo9iter_moveE,(_ZN39_INTERNAL_42ece18e_4_k_cu_1fc86acc_31564cuda3std3__45__cpo5beginE - _ZN39_INTERNAL_42ece18e_4_k_cu_1fc86acc_31564cuda3std6ranges3__45__cpo9iter_moveE)
_ZN39_INTERNAL_42ece18e_4_k_cu_1fc86acc_31564cuda3std6ranges3__45__cpo9iter_moveE:
	.zero		1
	.type		_ZN39_INTERNAL_42ece18e_4_k_cu_1fc86acc_31564cuda3std3__45__cpo5beginE,@object
	.size		_ZN39_INTERNAL_42ece18e_4_k_cu_1fc86acc_31564cuda3std3__45__cpo5beginE,(_ZN39_INTERNAL_42ece18e_4_k_cu_1fc86acc_31564cuda3std3__441_GLOBAL__N__42ece18e_4_k_cu_1fc86acc_31566ignoreE - _ZN39_INTERNAL_42ece18e_4_k_cu_1fc86acc_31564cuda3std3__45__cpo5beginE)
_ZN39_INTERNAL_42ece18e_4_k_cu_1fc86acc_31564cuda3std3__45__cpo5beginE:
	.zero		1
	.type		_ZN39_INTERNAL_42ece18e_4_k_cu_1fc86acc_31564cuda3std3__441_GLOBAL__N__42ece18e_4_k_cu_1fc86acc_31566ignoreE,@object
	.size		_ZN39_INTERNAL_42ece18e_4_k_cu_1fc86acc_31564cuda3std3__441_GLOBAL__N__42ece18e_4_k_cu_1fc86acc_31566ignoreE,(_ZN39_INTERNAL_42ece18e_4_k_cu_1fc86acc_31564cute7productE - _ZN39_INTERNAL_42ece18e_4_k_cu_1fc86acc_31564cuda3std3__441_GLOBAL__N__42ece18e_4_k_cu_1fc86acc_31566ignoreE)
_ZN39_INTERNAL_42ece18e_4_k_cu_1fc86acc_31564cuda3std3__441_GLOBAL__N__42ece18e_4_k_cu_1fc86acc_31566ignoreE:
	.zero		1
	.type		_ZN39_INTERNAL_42ece18e_4_k_cu_1fc86acc_31564cute7productE,@object
	.size		_ZN39_INTERNAL_42ece18e_4_k_cu_1fc86acc_31564cute7productE,(_ZN39_INTERNAL_42ece18e_4_k_cu_1fc86acc_31564cuda3std3__45__cpo3endE - _ZN39_INTERNAL_42ece18e_4_k_cu_1fc86acc_31564cute7productE)
_ZN39_INTERNAL_42ece18e_4_k_cu_1fc86acc_31564cute7productE:
	.zero		1
	.type		_ZN39_INTERNAL_42ece18e_4_k_cu_1fc86acc_31564cuda3std3__45__cpo3endE,@object
	.size		_ZN39_INTERNAL_42ece18e_4_k_cu_1fc86acc_31564cuda3std3__45__cpo3endE,(_ZN39_INTERNAL_42ece18e_4_k_cu_1fc86acc_31564cuda3std3__419piecewise_constructE - _ZN39_INTERNAL_42ece18e_4_k_cu_1fc86acc_31564cuda3std3__45__cpo3endE)
_ZN39_INTERNAL_42ece18e_4_k_cu_1fc86acc_31564cuda3std3__45__cpo3endE:
	.zero		1
	.type		_ZN39_INTERNAL_42ece18e_4_k_cu_1fc86acc_31564cuda3std3__419piecewise_constructE,@object
	.size		_ZN39_INTERNAL_42ece18e_4_k_cu_1fc86acc_31564cuda3std3__419piecewise_constructE,(_ZN39_INTERNAL_42ece18e_4_k_cu_1fc86acc_31564cuda3std3__45__cpo4cendE - _ZN39_INTERNAL_42ece18e_4_k_cu_1fc86acc_31564cuda3std3__419piecewise_constructE)
_ZN39_INTERNAL_42ece18e_4_k_cu_1fc86acc_31564cuda3std3__419piecewise_constructE:
	.zero		1
	.type		_ZN39_INTERNAL_42ece18e_4_k_cu_1fc86acc_31564cuda3std3__45__cpo4cendE,@object
	.size		_ZN39_INTERNAL_42ece18e_4_k_cu_1fc86acc_31564cuda3std3__45__cpo4cendE,(_ZN39_INTERNAL_42ece18e_4_k_cu_1fc86acc_31564cuda3std6ranges3__45__cpo4swapE - _ZN39_INTERNAL_42ece18e_4_k_cu_1fc86acc_31564cuda3std3__45__cpo4cendE)
_ZN39_INTERNAL_42ece18e_4_k_cu_1fc86acc_31564cuda3std3__45__cpo4cendE:
	.zero		1
	.type		_ZN39_INTERNAL_42ece18e_4_k_cu_1fc86acc_31564cuda3std6ranges3__45__cpo4swapE,@object
	.size		_ZN39_INTERNAL_42ece18e_4_k_cu_1fc86acc_31564cuda3std6ranges3__45__cpo4swapE,(.L_7 - _ZN39_INTERNAL_42ece18e_4_k_cu_1fc86acc_31564cuda3std6ranges3__45__cpo4swapE)
_ZN39_INTERNAL_42ece18e_4_k_cu_1fc86acc_31564cuda3std6ranges3__45__cpo4swapE:
	.zero		1
.L_7:


//--------------------- .nv.constant0._ZN7cutlass13device_kernelINS_4conv6kernel13ConvUniversalINS1_16ConvProblemShapeILNS1_8OperatorE2ELi3EEENS1_10collective14CollectiveConvINS1_46MainloopSm90TmaGmmaWarpSpecializedImplicitGemmILS5_2ELi18ELi3EN4cute5tupleIJNSA_1CILi2EEENSC_ILi1EEESE_EEENS1_36KernelImplicitTmaWarpSpecializedSm90ELi1EEENSB_IJNSC_ILi64EEENSB_IJNSC_ILi128EEEEEENSB_IJNSC_ILi32EEEEEEEEENS_6half_tESO_NSA_8TiledMMAINSA_8MMA_AtomIJNSA_4SM904GMMA26MMA_64x128x16_F32F16F16_SSILNSS_5MajorE1ELSU_1ELNSS_7ScaleInE1ELSV_1EEEEEENSA_6LayoutINSB_IJSE_SE_SE_EEENSB_IJNSC_ILi0EEES10_S10_EEEEENSB_IJNSA_10UnderscoreES13_S13_EEEEENS7_6detail26Sm90ImplicitGemmTileTraitsINSA_13SM90_TMA_LOADENSA_14ComposedLayoutINSA_7SwizzleILi3ELi4ELi3EEENSA_18smem_ptr_flag_bitsILi16EEENSY_INSB_IJNSB_IJSI_SE_EEENSB_IJNSC_ILi8EEENSC_ILi4EEEEEENSB_IJSE_NSC_ILi18EEEEEEEEENSB_IJNSB_IJSE_S10_EEENSB_IJSI_NSC_ILi512EEEEEENSB_IJS10_NSC_ILi2048EEEEEEEEEEEEEvEENS17_INSA_30SM90_TMA_LOAD_IM2COL_MULTICASTENS19_IS1B_S1D_NSY_INSB_IJNSB_IJSI_SD_EEES1H_S1J_EEENSB_IJNSB_IJSE_S1O_EEES1N_NSB_IJS10_NSC_ILi4096EEEEEEEEEEEEEvEEEENS_8epilogue10collective6detail29Sm90TmaWarpSpecializedAdapterINS26_15DefaultEpilogueISO_NSB_IJlNSB_IJSE_lllEEES10_EEES2B_NS25_6thread17LinearCombinationISO_Li1EffLNS2C_9ScaleType4KindE0ELNS_15FloatRoundStyleE2ESO_EENS_4gemm15EpilogueDefaultEEEEEvvEEEEvNT_6ParamsE --------------------------
	.section	.nv.constant0._ZN7cutlass13device_kernelINS_4conv6kernel13ConvUniversalINS1_16ConvProblemShapeILNS1_8OperatorE2ELi3EEENS1_10collective14CollectiveConvINS1_46MainloopSm90TmaGmmaWarpSpecializedImplicitGemmILS5_2ELi18ELi3EN4cute5tupleIJNSA_1CILi2EEENSC_ILi1EEESE_EEENS1_36KernelImplicitTmaWarpSpecializedSm90ELi1EEENSB_IJNSC_ILi64EEENSB_IJNSC_ILi128EEEEEENSB_IJNSC_ILi32EEEEEEEEENS_6half_tESO_NSA_8TiledMMAINSA_8MMA_AtomIJNSA_4SM904GMMA26MMA_64x128x16_F32F16F16_SSILNSS_5MajorE1ELSU_1ELNSS_7ScaleInE1ELSV_1EEEEEENSA_6LayoutINSB_IJSE_SE_SE_EEENSB_IJNSC_ILi0EEES10_S10_EEEEENSB_IJNSA_10UnderscoreES13_S13_EEEEENS7_6detail26Sm90ImplicitGemmTileTraitsINSA_13SM90_TMA_LOADENSA_14ComposedLayoutINSA_7SwizzleILi3ELi4ELi3EEENSA_18smem_ptr_flag_bitsILi16EEENSY_INSB_IJNSB_IJSI_SE_EEENSB_IJNSC_ILi8EEENSC_ILi4EEEEEENSB_IJSE_NSC_ILi18EEEEEEEEENSB_IJNSB_IJSE_S10_EEENSB_IJSI_NSC_ILi512EEEEEENSB_IJS10_NSC_ILi2048EEEEEEEEEEEEEvEENS17_INSA_30SM90_TMA_LOAD_IM2COL_MULTICASTENS19_IS1B_S1D_NSY_INSB_IJNSB_IJSI_SD_EEES1H_S1J_EEENSB_IJNSB_IJSE_S1O_EEES1N_NSB_IJS10_NSC_ILi4096EEEEEEEEEEEEEvEEEENS_8epilogue10collective6detail29Sm90TmaWarpSpecializedAdapterINS26_15DefaultEpilogueISO_NSB_IJlNSB_IJSE_lllEEES10_EEES2B_NS25_6thread17LinearCombinationISO_Li1EffLNS2C_9ScaleType4KindE0ELNS_15FloatRoundStyleE2ESO_EENS_4gemm15EpilogueDefaultEEEEEvvEEEEvNT_6ParamsE,"a",@progbits
	.sectionflags	@""
	.align	4
.nv.constant0._ZN7cutlass13device_kernelINS_4conv6kernel13ConvUniversalINS1_16ConvProblemShapeILNS1_8OperatorE2ELi3EEENS1_10collective14CollectiveConvINS1_46MainloopSm90TmaGmmaWarpSpecializedImplicitGemmILS5_2ELi18ELi3EN4cute5tupleIJNSA_1CILi2EEENSC_ILi1EEESE_EEENS1_36KernelImplicitTmaWarpSpecializedSm90ELi1EEENSB_IJNSC_ILi64EEENSB_IJNSC_ILi128EEEEEENSB_IJNSC_ILi32EEEEEEEEENS_6half_tESO_NSA_8TiledMMAINSA_8MMA_AtomIJNSA_4SM904GMMA26MMA_64x128x16_F32F16F16_SSILNSS_5MajorE1ELSU_1ELNSS_7ScaleInE1ELSV_1EEEEEENSA_6LayoutINSB_IJSE_SE_SE_EEENSB_IJNSC_ILi0EEES10_S10_EEEEENSB_IJNSA_10UnderscoreES13_S13_EEEEENS7_6detail26Sm90ImplicitGemmTileTraitsINSA_13SM90_TMA_LOADENSA_14ComposedLayoutINSA_7SwizzleILi3ELi4ELi3EEENSA_18smem_ptr_flag_bitsILi16EEENSY_INSB_IJNSB_IJSI_SE_EEENSB_IJNSC_ILi8EEENSC_ILi4EEEEEENSB_IJSE_NSC_ILi18EEEEEEEEENSB_IJNSB_IJSE_S10_EEENSB_IJSI_NSC_ILi512EEEEEENSB_IJS10_NSC_ILi2048EEEEEEEEEEEEEvEENS17_INSA_30SM90_TMA_LOAD_IM2COL_MULTICASTENS19_IS1B_S1D_NSY_INSB_IJNSB_IJSI_SD_EEES1H_S1J_EEENSB_IJNSB_IJSE_S1O_EEES1N_NSB_IJS10_NSC_ILi4096EEEEEEEEEEEEEvEEEENS_8epilogue10collective6detail29Sm90TmaWarpSpecializedAdapterINS26_15DefaultEpilogueISO_NSB_IJlNSB_IJSE_lllEEES10_EEES2B_NS25_6thread17LinearCombinationISO_Li1EffLNS2C_9ScaleType4KindE0ELNS_15FloatRoundStyleE2ESO_EENS_4gemm15EpilogueDefaultEEEEEvvEEEEvNT_6ParamsE:
	.zero		1664


//--------------------- SYMBOLS --------------------------

	.type		.nv.reservedSmem.offset0,@object
	.size		.nv.reservedSmem.offset0,0x4
